	.target	sm_90a

	.elftype	@"ET_EXEC"


//--------------------- .note.nv.tkinfo           --------------------------
	.section	.note.nv.tkinfo,"",@"SHT_NOTE"
	.sectionflags	@"SHF_NOTE_NV_TKINFO"
	.tkinfo
        /*0018*/ 	.word	0x00000002
        /*0030*/ 	.string	""
        /*0030*/ 	.string	"ptxas"
        /*0030*/ 	.string	"Cuda compilation tools, release 13.0, V13.0.88"
        /*0030*/ 	.string	"Build cuda_13.0.r13.0/compiler.36424714_0"
        /*0030*/ 	.string	"-arch sm_90a -m 64 "



//--------------------- .note.nv.cuinfo           --------------------------
	.section	.note.nv.cuinfo,"",@"SHT_NOTE"
	.sectionflags	@"SHF_NOTE_NV_CUINFO"
        /*0018*/ 	.short	0x0002
        /*001a*/ 	.short	0x005a
        /*001c*/ 	.short	0x0082
	.zero		2


//--------------------- .nv.info                  --------------------------
	.section	.nv.info,"",@"SHT_CUDA_INFO"
	.align	4


	//----- nvinfo : EIATTR_REGCOUNT
	.align		4
        /*0000*/ 	.byte	0x04, 0x2f
        /*0002*/ 	.short	(.L_15 - .L_14)
	.align		4
.L_14:
        /*0004*/ 	.word	index@(_ZN7cutlass13device_kernelINS_4gemm6kernel13GemmUniversalIN4cute5tupleIJiiiiEEENS1_10collective13CollectiveMmaINS1_34MainloopSm90TmaGmmaWarpSpecializedILi4ENS5_IJNS4_1CILi1EEENSA_ILi2EEESB_EEENS1_35KernelTmaWarpSpecializedCooperativeEEENS5_IJNSA_ILi128EEENSA_ILi64EEENSA_ILi32EEEEEEaNS5_IJlSB_lEEEaSK_NS4_8TiledMMAINS4_8MMA_AtomIJNS4_4SM904GMMA26MMA_64x64x32_S32S8S8_SS_TNEEEENS4_6LayoutINS5_IJSC_SB_SB_EEENS5_IJSB_NSA_ILi0EEEST_EEEEENS5_IJNS4_10UnderscoreESW_SW_EEEEENS4_23SM90_TMA_LOAD_MULTICASTENS4_14ComposedLayoutINS4_7SwizzleILi1ELi4ELi3EEENS4_18smem_ptr_flag_bitsILi8EEENSR_INS5_IJNSA_ILi8EEESI_EEENS5_IJSI_SB_EEEEEEEvNS4_8identityENS4_13SM90_TMA_LOADES19_vS1A_EENS_8epilogue10collective6detail29Sm90TmaWarpSpecializedAdapterINS1E_15DefaultEpilogueIaSK_SK_NS1D_6thread17LinearCombinationIaLi1EiiLNS1I_9ScaleType4KindE0ELNS_15FloatRoundStyleE2EaEENS1_15EpilogueDefaultEEEEEvvEEEEvNT_6ParamsE)
        /*0008*/ 	.word	0x000000a8


	//----- nvinfo : EIATTR_FRAME_SIZE
	.align		4
.L_15:
        /*000c*/ 	.byte	0x04, 0x11
        /*000e*/ 	.short	(.L_17 - .L_16)
	.align		4
.L_16:
        /*0010*/ 	.word	index@(_ZN7cutlass13device_kernelINS_4gemm6kernel13GemmUniversalIN4cute5tupleIJiiiiEEENS1_10collective13CollectiveMmaINS1_34MainloopSm90TmaGmmaWarpSpecializedILi4ENS5_IJNS4_1CILi1EEENSA_ILi2EEESB_EEENS1_35KernelTmaWarpSpecializedCooperativeEEENS5_IJNSA_ILi128EEENSA_ILi64EEENSA_ILi32EEEEEEaNS5_IJlSB_lEEEaSK_NS4_8TiledMMAINS4_8MMA_AtomIJNS4_4SM904GMMA26MMA_64x64x32_S32S8S8_SS_TNEEEENS4_6LayoutINS5_IJSC_SB_SB_EEENS5_IJSB_NSA_ILi0EEEST_EEEEENS5_IJNS4_10UnderscoreESW_SW_EEEEENS4_23SM90_TMA_LOAD_MULTICASTENS4_14ComposedLayoutINS4_7SwizzleILi1ELi4ELi3EEENS4_18smem_ptr_flag_bitsILi8EEENSR_INS5_IJNSA_ILi8EEESI_EEENS5_IJSI_SB_EEEEEEEvNS4_8identityENS4_13SM90_TMA_LOADES19_vS1A_EENS_8epilogue10collective6detail29Sm90TmaWarpSpecializedAdapterINS1E_15DefaultEpilogueIaSK_SK_NS1D_6thread17LinearCombinationIaLi1EiiLNS1I_9ScaleType4KindE0ELNS_15FloatRoundStyleE2EaEENS1_15EpilogueDefaultEEEEEvvEEEEvNT_6ParamsE)
        /*0014*/ 	.word	0x00000000


	//----- nvinfo : EIATTR_MIN_STACK_SIZE
	.align		4
.L_17:
        /*0018*/ 	.byte	0x04, 0x12
        /*001a*/ 	.short	(.L_19 - .L_18)
	.align		4
.L_18:
        /*001c*/ 	.word	index@(_ZN7cutlass13device_kernelINS_4gemm6kernel13GemmUniversalIN4cute5tupleIJiiiiEEENS1_10collective13CollectiveMmaINS1_34MainloopSm90TmaGmmaWarpSpecializedILi4ENS5_IJNS4_1CILi1EEENSA_ILi2EEESB_EEENS1_35KernelTmaWarpSpecializedCooperativeEEENS5_IJNSA_ILi128EEENSA_ILi64EEENSA_ILi32EEEEEEaNS5_IJlSB_lEEEaSK_NS4_8TiledMMAINS4_8MMA_AtomIJNS4_4SM904GMMA26MMA_64x64x32_S32S8S8_SS_TNEEEENS4_6LayoutINS5_IJSC_SB_SB_EEENS5_IJSB_NSA_ILi0EEEST_EEEEENS5_IJNS4_10UnderscoreESW_SW_EEEEENS4_23SM90_TMA_LOAD_MULTICASTENS4_14ComposedLayoutINS4_7SwizzleILi1ELi4ELi3EEENS4_18smem_ptr_flag_bitsILi8EEENSR_INS5_IJNSA_ILi8EEESI_EEENS5_IJSI_SB_EEEEEEEvNS4_8identityENS4_13SM90_TMA_LOADES19_vS1A_EENS_8epilogue10collective6detail29Sm90TmaWarpSpecializedAdapterINS1E_15DefaultEpilogueIaSK_SK_NS1D_6thread17LinearCombinationIaLi1EiiLNS1I_9ScaleType4KindE0ELNS_15FloatRoundStyleE2EaEENS1_15EpilogueDefaultEEEEEvvEEEEvNT_6ParamsE)
        /*0020*/ 	.word	0x00000000
.L_19:


//--------------------- .nv.compat                --------------------------
	.section	.nv.compat,"",@"SHT_CUDA_COMPAT_INFO"
	.align	4
        /*0000*/ 	.byte	0x02, 0x09, 0x01, 0x00, 0x02, 0x02, 0x04, 0x00, 0x02, 0x05, 0x05, 0x00, 0x03, 0x07, 0x01, 0x01
        /*0010*/ 	.byte	0x02, 0x03, 0x01, 0x00, 0x02, 0x06, 0x01, 0x00, 0x04, 0x0b, 0x08, 0x00, 0x00, 0x00, 0x00, 0x00
        /*0020*/ 	.byte	0x00, 0x00, 0x00, 0x00


//--------------------- .nv.info._ZN7cutlass13device_kernelINS_4gemm6kernel13GemmUniversalIN4cute5tupleIJiiiiEEENS1_10collective13CollectiveMmaINS1_34MainloopSm90TmaGmmaWarpSpecializedILi4ENS5_IJNS4_1CILi1EEENSA_ILi2EEESB_EEENS1_35KernelTmaWarpSpecializedCooperativeEEENS5_IJNSA_ILi128EEENSA_ILi64EEENSA_ILi32EEEEEEaNS5_IJlSB_lEEEaSK_NS4_8TiledMMAINS4_8MMA_AtomIJNS4_4SM904GMMA26MMA_64x64x32_S32S8S8_SS_TNEEEENS4_6LayoutINS5_IJSC_SB_SB_EEENS5_IJSB_NSA_ILi0EEEST_EEEEENS5_IJNS4_10UnderscoreESW_SW_EEEEENS4_23SM90_TMA_LOAD_MULTICASTENS4_14ComposedLayoutINS4_7SwizzleILi1ELi4ELi3EEENS4_18smem_ptr_flag_bitsILi8EEENSR_INS5_IJNSA_ILi8EEESI_EEENS5_IJSI_SB_EEEEEEEvNS4_8identityENS4_13SM90_TMA_LOADES19_vS1A_EENS_8epilogue10collective6detail29Sm90TmaWarpSpecializedAdapterINS1E_15DefaultEpilogueIaSK_SK_NS1D_6thread17LinearCombinationIaLi1EiiLNS1I_9ScaleType4KindE0ELNS_15FloatRoundStyleE2EaEENS1_15EpilogueDefaultEEEEEvvEEEEvNT_6ParamsE --------------------------
	.section	.nv.info._ZN7cutlass13device_kernelINS_4gemm6kernel13GemmUniversalIN4cute5tupleIJiiiiEEENS1_10collective13CollectiveMmaINS1_34MainloopSm90TmaGmmaWarpSpecializedILi4ENS5_IJNS4_1CILi1EEENSA_ILi2EEESB_EEENS1_35KernelTmaWarpSpecializedCooperativeEEENS5_IJNSA_ILi128EEENSA_ILi64EEENSA_ILi32EEEEEEaNS5_IJlSB_lEEEaSK_NS4_8TiledMMAINS4_8MMA_AtomIJNS4_4SM904GMMA26MMA_64x64x32_S32S8S8_SS_TNEEEENS4_6LayoutINS5_IJSC_SB_SB_EEENS5_IJSB_NSA_ILi0EEEST_EEEEENS5_IJNS4_10UnderscoreESW_SW_EEEEENS4_23SM90_TMA_LOAD_MULTICASTENS4_14ComposedLayoutINS4_7SwizzleILi1ELi4ELi3EEENS4_18smem_ptr_flag_bitsILi8EEENSR_INS5_IJNSA_ILi8EEESI_EEENS5_IJSI_SB_EEEEEEEvNS4_8identityENS4_13SM90_TMA_LOADES19_vS1A_EENS_8epilogue10collective6detail29Sm90TmaWarpSpecializedAdapterINS1E_15DefaultEpilogueIaSK_SK_NS1D_6thread17LinearCombinationIaLi1EiiLNS1I_9ScaleType4KindE0ELNS_15FloatRoundStyleE2EaEENS1_15EpilogueDefaultEEEEEvvEEEEvNT_6ParamsE,"",@"SHT_CUDA_INFO"
	.sectionflags	@""
	.align	4


	//----- nvinfo : EIATTR_CUDA_API_VERSION
	.align		4
        /*0000*/ 	.byte	0x04, 0x37
        /*0002*/ 	.short	(.L_21 - .L_20)
.L_20:
        /*0004*/ 	.word	0x00000082


	//----- nvinfo : EIATTR_KPARAM_INFO
	.align		4
.L_21:
        /*0008*/ 	.byte	0x04, 0x17
        /*000a*/ 	.short	(.L_23 - .L_22)
.L_22:
        /*000c*/ 	.word	0x00000000
        /*0010*/ 	.short	0x0000
        /*0012*/ 	.short	0x0070
        /*0014*/ 	.byte	0x00, 0xf0, 0x01, 0x10


	//----- nvinfo : EIATTR_SPARSE_MMA_MASK
	.align		4
.L_23:
        /*0018*/ 	.byte	0x03, 0x50
        /*001a*/ 	.short	0x0000


	//----- nvinfo : EIATTR_MAXREG_COUNT
	.align		4
        /*001c*/ 	.byte	0x03, 0x1b
        /*001e*/ 	.short	0x00a8


	//----- nvinfo : EIATTR_NUM_BARRIERS
	.align		4
        /*0020*/ 	.byte	0x02, 0x4c
        /*0022*/ 	.byte	0x01
	.zero		1


	//----- nvinfo : EIATTR_EXTERNS
	.align		4
        /*0024*/ 	.byte	0x04, 0x0f
        /*0026*/ 	.short	(.L_25 - .L_24)


	//   ....[0]....
	.align		4
.L_24:
        /*0028*/ 	.word	index@(__assertfail)


	//----- nvinfo : EIATTR_MERCURY_ISA_VERSION
	.align		4
.L_25:
        /*002c*/ 	.byte	0x03, 0x5f
        /*002e*/ 	.short	0x0101


	//----- nvinfo : EIATTR_INT_WARP_WIDE_INSTR_OFFSETS
	.align		4
        /*0030*/ 	.byte	0x04, 0x31
        /*0032*/ 	.short	(.L_27 - .L_26)


	//   ....[0]....
.L_26:
        /*0034*/ 	.word	0x00000430


	//   ....[1]....
        /*0038*/ 	.word	0x00000450


	//   ....[2]....
        /*003c*/ 	.word	0x00000620


	//   ....[3]....
        /*0040*/ 	.word	0x00001b60


	//----- nvinfo : EIATTR_COOP_GROUP_MASK_REGIDS
	.align		4
.L_27:
        /*0044*/ 	.byte	0x04, 0x29
        /*0046*/ 	.short	(.L_29 - .L_28)


	//   ....[0]....
.L_28:
        /*0048*/ 	.word	0xffffffff


	//   ....[1]....
        /*004c*/ 	.word	0xffffffff


	//   ....[2]....
        /*0050*/ 	.word	0xffffffff


	//   ....[3]....
        /*0054*/ 	.word	0xffffffff


	//   ....[4]....
        /*0058*/ 	.word	0xffffffff


	//   ....[5]....
        /*005c*/ 	.word	0xffffffff


	//----- nvinfo : EIATTR_COOP_GROUP_INSTR_OFFSETS
	.align		4
.L_29:
        /*0060*/ 	.byte	0x04, 0x28
        /*0062*/ 	.short	(.L_31 - .L_30)


	//   ....[0]....
.L_30:
        /*0064*/ 	.word	0x00000060


	//   ....[1]....
        /*0068*/ 	.word	0x00000070


	//   ....[2]....
        /*006c*/ 	.word	0x00000130


	//   ....[3]....
        /*0070*/ 	.word	0x000002d0


	//   ....[4]....
        /*0074*/ 	.word	0x00000790


	//   ....[5]....
        /*0078*/ 	.word	0x000013b0


	//----- nvinfo : EIATTR_REG_RECONFIG
	.align		4
.L_31:
        /*007c*/ 	.byte	0x01, 0x54
	.zero		2


	//----- nvinfo : EIATTR_SYSCALL_OFFSETS
	.align		4
        /*0080*/ 	.byte	0x04, 0x46
        /*0082*/ 	.short	(.L_33 - .L_32)


	//   ....[0]....
.L_32:
        /*0084*/ 	.word	0x000015a0


	//----- nvinfo : EIATTR_MBARRIER_INSTR_OFFSETS
	.align		4
.L_33:
        /*0088*/ 	.byte	0x04, 0x39
        /*008a*/ 	.short	(.L_35 - .L_34)


	//   ....[0]....
.L_34:
        /*008c*/ 	.word	0x00000230
        /*0090*/ 	.word	0x000000ff
        /*0094*/ 	.word	0x00000000
        /*0098*/ 	.short	0x0100
        /*009a*/ 	.byte	0x08
	.zero		1


	//   ....[1]....
        /*009c*/ 	.word	0x00000240
        /*00a0*/ 	.word	0x000000ff
        /*00a4*/ 	.word	0x00000020
        /*00a8*/ 	.short	0x0100
        /*00aa*/ 	.byte	0x08
	.zero		1


	//   ....[2]....
        /*00ac*/ 	.word	0x00000250
        /*00b0*/ 	.word	0x000000ff
        /*00b4*/ 	.word	0x00000008
        /*00b8*/ 	.short	0x0100
        /*00ba*/ 	.byte	0x08
	.zero		1


	//   ....[3]....
        /*00bc*/ 	.word	0x00000260
        /*00c0*/ 	.word	0x000000ff
        /*00c4*/ 	.word	0x00000028
        /*00c8*/ 	.short	0x0100
        /*00ca*/ 	.byte	0x08
	.zero		1


	//   ....[4]....
        /*00cc*/ 	.word	0x00000270
        /*00d0*/ 	.word	0x000000ff
        /*00d4*/ 	.word	0x00000010
        /*00d8*/ 	.short	0x0100
        /*00da*/ 	.byte	0x08
	.zero		1


	//   ....[5]....
        /*00dc*/ 	.word	0x00000280
        /*00e0*/ 	.word	0x000000ff
        /*00e4*/ 	.word	0x00000030
        /*00e8*/ 	.short	0x0100
        /*00ea*/ 	.byte	0x08
	.zero		1


	//   ....[6]....
        /*00ec*/ 	.word	0x00000290
        /*00f0*/ 	.word	0x000000ff
        /*00f4*/ 	.word	0x00000018
        /*00f8*/ 	.short	0x0100
        /*00fa*/ 	.byte	0x08
	.zero		1


	//   ....[7]....
        /*00fc*/ 	.word	0x000002a0
        /*0100*/ 	.word	0x000000ff
        /*0104*/ 	.word	0x00000038
        /*0108*/ 	.short	0x0100
        /*010a*/ 	.byte	0x08
	.zero		1


	//   ....[8]....
        /*010c*/ 	.word	0x000006c0
        /*0110*/ 	.word	0x000000ff
        /*0114*/ 	.word	0x00000050
        /*0118*/ 	.short	0x0100
        /*011a*/ 	.byte	0x06
	.zero		1


	//   ....[9]....
        /*011c*/ 	.word	0x00000740
        /*0120*/ 	.word	0x000000ff
        /*0124*/ 	.word	0x00000058
        /*0128*/ 	.short	0x0100
        /*012a*/ 	.byte	0x06
	.zero		1


	//   ....[10]....
        /*012c*/ 	.word	0x00001670
        /*0130*/ 	.word	0x00000003
        /*0134*/ 	.word	0x00000000
        /*0138*/ 	.short	0x010a
        /*013a*/ 	.byte	0x3f
	.zero		1


	//   ....[11]....
        /*013c*/ 	.word	0x000016d0
        /*0140*/ 	.word	0x00000003
        /*0144*/ 	.word	0x00000000
        /*0148*/ 	.short	0x010a
        /*014a*/ 	.byte	0x3f
	.zero		1


	//   ....[12]....
        /*014c*/ 	.word	0x000018e0
        /*0150*/ 	.word	0x00000005
        /*0154*/ 	.word	0x00000000
        /*0158*/ 	.short	0x010a
        /*015a*/ 	.byte	0x3f
	.zero		1


	//   ....[13]....
        /*015c*/ 	.word	0x00001920
        /*0160*/ 	.word	0x00000005
        /*0164*/ 	.word	0x00000000
        /*0168*/ 	.short	0x010a
        /*016a*/ 	.byte	0x3f
	.zero		1


	//   ....[14]....
        /*016c*/ 	.word	0x00001a10
        /*0170*/ 	.word	0x00000004
        /*0174*/ 	.word	0x00000000
        /*0178*/ 	.short	0x0101
        /*017a*/ 	.byte	0x3f
	.zero		1


	//   ....[15]....
        /*017c*/ 	.word	0x00001bd0
        /*0180*/ 	.word	0x00000000
        /*0184*/ 	.word	0x00000000
        /*0188*/ 	.short	0x0101
        /*018a*/ 	.byte	0x3f
	.zero		1


	//   ....[16]....
        /*018c*/ 	.word	0x000048c0
        /*0190*/ 	.word	0x00000015
        /*0194*/ 	.word	0x00000020
        /*0198*/ 	.short	0x010a
        /*019a*/ 	.byte	0x3f
	.zero		1


	//   ....[17]....
        /*019c*/ 	.word	0x00004c70
        /*01a0*/ 	.word	0x00000006
        /*01a4*/ 	.word	0x00000058
        /*01a8*/ 	.short	0x0101
        /*01aa*/ 	.byte	0x3f
	.zero		1


	//   ....[18]....
        /*01ac*/ 	.word	0x000053a0
        /*01b0*/ 	.word	0x00000007
        /*01b4*/ 	.word	0x00000000
        /*01b8*/ 	.short	0x010a
        /*01ba*/ 	.byte	0x3f
	.zero		1


	//   ....[19]....
        /*01bc*/ 	.word	0x00005420
        /*01c0*/ 	.word	0x00000006
        /*01c4*/ 	.word	0x00000000
        /*01c8*/ 	.short	0x010a
        /*01ca*/ 	.byte	0x3f
	.zero		1


	//   ....[20]....
        /*01cc*/ 	.word	0x000054b0
        /*01d0*/ 	.word	0x00000007
        /*01d4*/ 	.word	0x00000000
        /*01d8*/ 	.short	0x010a
        /*01da*/ 	.byte	0x3f
	.zero		1


	//   ....[21]....
        /*01dc*/ 	.word	0x00005540
        /*01e0*/ 	.word	0x00000005
        /*01e4*/ 	.word	0x00000000
        /*01e8*/ 	.short	0x010a
        /*01ea*/ 	.byte	0x3f
	.zero		1


	//   ....[22]....
        /*01ec*/ 	.word	0x000055a0
        /*01f0*/ 	.word	0x00000003
        /*01f4*/ 	.word	0x00000000
        /*01f8*/ 	.short	0x010a
        /*01fa*/ 	.byte	0x3f
	.zero		1


	//   ....[23]....
        /*01fc*/ 	.word	0x000055f0
        /*0200*/ 	.word	0x00000005
        /*0204*/ 	.word	0x00000000
        /*0208*/ 	.short	0x010a
        /*020a*/ 	.byte	0x3f
	.zero		1


	//   ....[24]....
        /*020c*/ 	.word	0x000056c0
        /*0210*/ 	.word	0x00000015
        /*0214*/ 	.word	0x00000020
        /*0218*/ 	.short	0x010a
        /*021a*/ 	.byte	0x3f
	.zero		1


	//   ....[25]....
        /*021c*/ 	.word	0x00005790
        /*0220*/ 	.word	0x00000007
        /*0224*/ 	.word	0x00000000
        /*0228*/ 	.short	0x010a
        /*022a*/ 	.byte	0x3f
	.zero		1


	//   ....[26]....
        /*022c*/ 	.word	0x000057e0
        /*0230*/ 	.word	0x00000006
        /*0234*/ 	.word	0x00000000
        /*0238*/ 	.short	0x010a
        /*023a*/ 	.byte	0x3f
	.zero		1


	//   ....[27]....
        /*023c*/ 	.word	0x00005830
        /*0240*/ 	.word	0x00000007
        /*0244*/ 	.word	0x00000000
        /*0248*/ 	.short	0x010a
        /*024a*/ 	.byte	0x3f
	.zero		1


	//----- nvinfo : EIATTR_NUM_MBARRIERS
	.align		4
.L_35:
        /*024c*/ 	.byte	0x03, 0x38
        /*024e*/ 	.short	0x000a


	//----- nvinfo : EIATTR_EXIT_INSTR_OFFSETS
	.align		4
        /*0250*/ 	.byte	0x04, 0x1c
        /*0252*/ 	.short	(.L_37 - .L_36)


	//   ....[0]....
.L_36:
        /*0254*/ 	.word	0x00000960


	//   ....[1]....
        /*0258*/ 	.word	0x00001170


	//   ....[2]....
        /*025c*/ 	.word	0x00004040


	//   ....[3]....
        /*0260*/ 	.word	0x000045a0


	//   ....[4]....
        /*0264*/ 	.word	0x00005590


	//----- nvinfo : EIATTR_MAX_THREADS
	.align		4
.L_37:
        /*0268*/ 	.byte	0x04, 0x05
        /*026a*/ 	.short	(.L_39 - .L_38)
.L_38:
        /*026c*/ 	.word	0x00000180
        /*0270*/ 	.word	0x00000001
        /*0274*/ 	.word	0x00000001


	//----- nvinfo : EIATTR_CRS_STACK_SIZE
	.align		4
.L_39:
        /*0278*/ 	.byte	0x04, 0x1e
        /*027a*/ 	.short	(.L_41 - .L_40)
.L_40:
        /*027c*/ 	.word	0x00000000


	//----- nvinfo : EIATTR_CBANK_PARAM_SIZE
	.align		4
.L_41:
        /*0280*/ 	.byte	0x03, 0x19
        /*0282*/ 	.short	0x0470


	//----- nvinfo : EIATTR_PARAM_CBANK
	.align		4
        /*0284*/ 	.byte	0x04, 0x0a
        /*0286*/ 	.short	(.L_43 - .L_42)
	.align		4
.L_42:
        /*0288*/ 	.word	index@(.nv.constant0._ZN7cutlass13device_kernelINS_4gemm6kernel13GemmUniversalIN4cute5tupleIJiiiiEEENS1_10collective13CollectiveMmaINS1_34MainloopSm90TmaGmmaWarpSpecializedILi4ENS5_IJNS4_1CILi1EEENSA_ILi2EEESB_EEENS1_35KernelTmaWarpSpecializedCooperativeEEENS5_IJNSA_ILi128EEENSA_ILi64EEENSA_ILi32EEEEEEaNS5_IJlSB_lEEEaSK_NS4_8TiledMMAINS4_8MMA_AtomIJNS4_4SM904GMMA26MMA_64x64x32_S32S8S8_SS_TNEEEENS4_6LayoutINS5_IJSC_SB_SB_EEENS5_IJSB_NSA_ILi0EEEST_EEEEENS5_IJNS4_10UnderscoreESW_SW_EEEEENS4_23SM90_TMA_LOAD_MULTICASTENS4_14ComposedLayoutINS4_7SwizzleILi1ELi4ELi3EEENS4_18smem_ptr_flag_bitsILi8EEENSR_INS5_IJNSA_ILi8EEESI_EEENS5_IJSI_SB_EEEEEEEvNS4_8identityENS4_13SM90_TMA_LOADES19_vS1A_EENS_8epilogue10collective6detail29Sm90TmaWarpSpecializedAdapterINS1E_15DefaultEpilogueIaSK_SK_NS1D_6thread17LinearCombinationIaLi1EiiLNS1I_9ScaleType4KindE0ELNS_15FloatRoundStyleE2EaEENS1_15EpilogueDefaultEEEEEvvEEEEvNT_6ParamsE)
        /*028c*/ 	.short	0x0210
        /*028e*/ 	.short	0x0470


	//----- nvinfo : EIATTR_SW_WAR
	.align		4
.L_43:
        /*0290*/ 	.byte	0x04, 0x36
        /*0292*/ 	.short	(.L_45 - .L_44)
.L_44:
        /*0294*/ 	.word	0x00000008
.L_45:


//--------------------- .nv.callgraph             --------------------------
	.section	.nv.callgraph,"",@"SHT_CUDA_CALLGRAPH"
	.align	4
	.sectionentsize	8
	.align		4
        /*0000*/ 	.word	0x00000000
	.align		4
        /*0004*/ 	.word	0xffffffff
	.align		4
        /*0008*/ 	.word	index@(_ZN7cutlass13device_kernelINS_4gemm6kernel13GemmUniversalIN4cute5tupleIJiiiiEEENS1_10collective13CollectiveMmaINS1_34MainloopSm90TmaGmmaWarpSpecializedILi4ENS5_IJNS4_1CILi1EEENSA_ILi2EEESB_EEENS1_35KernelTmaWarpSpecializedCooperativeEEENS5_IJNSA_ILi128EEENSA_ILi64EEENSA_ILi32EEEEEEaNS5_IJlSB_lEEEaSK_NS4_8TiledMMAINS4_8MMA_AtomIJNS4_4SM904GMMA26MMA_64x64x32_S32S8S8_SS_TNEEEENS4_6LayoutINS5_IJSC_SB_SB_EEENS5_IJSB_NSA_ILi0EEEST_EEEEENS5_IJNS4_10UnderscoreESW_SW_EEEEENS4_23SM90_TMA_LOAD_MULTICASTENS4_14ComposedLayoutINS4_7SwizzleILi1ELi4ELi3EEENS4_18smem_ptr_flag_bitsILi8EEENSR_INS5_IJNSA_ILi8EEESI_EEENS5_IJSI_SB_EEEEEEEvNS4_8identityENS4_13SM90_TMA_LOADES19_vS1A_EENS_8epilogue10collective6detail29Sm90TmaWarpSpecializedAdapterINS1E_15DefaultEpilogueIaSK_SK_NS1D_6thread17LinearCombinationIaLi1EiiLNS1I_9ScaleType4KindE0ELNS_15FloatRoundStyleE2EaEENS1_15EpilogueDefaultEEEEEvvEEEEvNT_6ParamsE)
	.align		4
        /*000c*/ 	.word	index@(__assertfail)
	.align		4
        /*0010*/ 	.word	0x00000000
	.align		4
        /*0014*/ 	.word	0xfffffffe
	.align		4
        /*0018*/ 	.word	0x00000000
	.align		4
        /*001c*/ 	.word	0xfffffffd
	.align		4
        /*0020*/ 	.word	0x00000000
	.align		4
        /*0024*/ 	.word	0xfffffffc


//--------------------- .nv.constant4             --------------------------
	.section	.nv.constant4,"a",@progbits
	.align	8
	.align		8
.nv.constant4:
        /*0000*/ 	.dword	__assertfail
	.align		8
        /*0008*/ 	.dword	__unnamed_1
	.align		8
        /*0010*/ 	.dword	_ZN39_INTERNAL_cb5900a7_4_k_cu_1c0fce9f_47184cuda3std3__45__cpo5beginE
	.align		8
        /*0018*/ 	.dword	_ZN39_INTERNAL_cb5900a7_4_k_cu_1c0fce9f_47184cuda3std3__45__cpo3endE
	.align		8
        /*0020*/ 	.dword	_ZN39_INTERNAL_cb5900a7_4_k_cu_1c0fce9f_47184cuda3std3__45__cpo6cbeginE
	.align		8
        /*0028*/ 	.dword	_ZN39_INTERNAL_cb5900a7_4_k_cu_1c0fce9f_47184cuda3std3__45__cpo4cendE
	.align		8
        /*0030*/ 	.dword	_ZN39_INTERNAL_cb5900a7_4_k_cu_1c0fce9f_47184cuda3std3__441_GLOBAL__N__cb5900a7_4_k_cu_1c0fce9f_47186ignoreE
	.align		8
        /*0038*/ 	.dword	_ZN39_INTERNAL_cb5900a7_4_k_cu_1c0fce9f_47184cuda3std3__419piecewise_constructE
	.align		8
        /*0040*/ 	.dword	_ZN39_INTERNAL_cb5900a7_4_k_cu_1c0fce9f_47184cuda3std3__48in_placeE
	.align		8
        /*0048*/ 	.dword	_ZN39_INTERNAL_cb5900a7_4_k_cu_1c0fce9f_47184cuda3std6ranges3__45__cpo4swapE
	.align		8
        /*0050*/ 	.dword	_ZN39_INTERNAL_cb5900a7_4_k_cu_1c0fce9f_47184cuda3std6ranges3__45__cpo9iter_moveE
	.align		8
        /*0058*/ 	.dword	_ZN39_INTERNAL_cb5900a7_4_k_cu_1c0fce9f_47184cute7productE
	.align		8
        /*0060*/ 	.dword	_ZN39_INTERNAL_cb5900a7_4_k_cu_1c0fce9f_47184cute1_E
	.align		8
        /*0068*/ 	.dword	$str$22
	.align		8
        /*0070*/ 	.dword	$str$23


//--------------------- .text._ZN7cutlass13device_kernelINS_4gemm6kernel13GemmUniversalIN4cute5tupleIJiiiiEEENS1_10collective13CollectiveMmaINS1_34MainloopSm90TmaGmmaWarpSpecializedILi4ENS5_IJNS4_1CILi1EEENSA_ILi2EEESB_EEENS1_35KernelTmaWarpSpecializedCooperativeEEENS5_IJNSA_ILi128EEENSA_ILi64EEENSA_ILi32EEEEEEaNS5_IJlSB_lEEEaSK_NS4_8TiledMMAINS4_8MMA_AtomIJNS4_4SM904GMMA26MMA_64x64x32_S32S8S8_SS_TNEEEENS4_6LayoutINS5_IJSC_SB_SB_EEENS5_IJSB_NSA_ILi0EEEST_EEEEENS5_IJNS4_10UnderscoreESW_SW_EEEEENS4_23SM90_TMA_LOAD_MULTICASTENS4_14ComposedLayoutINS4_7SwizzleILi1ELi4ELi3EEENS4_18smem_ptr_flag_bitsILi8EEENSR_INS5_IJNSA_ILi8EEESI_EEENS5_IJSI_SB_EEEEEEEvNS4_8identityENS4_13SM90_TMA_LOADES19_vS1A_EENS_8epilogue10collective6detail29Sm90TmaWarpSpecializedAdapterINS1E_15DefaultEpilogueIaSK_SK_NS1D_6thread17LinearCombinationIaLi1EiiLNS1I_9ScaleType4KindE0ELNS_15FloatRoundStyleE2EaEENS1_15EpilogueDefaultEEEEEvvEEEEvNT_6ParamsE --------------------------
	.section	.text._ZN7cutlass13device_kernelINS_4gemm6kernel13GemmUniversalIN4cute5tupleIJiiiiEEENS1_10collective13CollectiveMmaINS1_34MainloopSm90TmaGmmaWarpSpecializedILi4ENS5_IJNS4_1CILi1EEENSA_ILi2EEESB_EEENS1_35KernelTmaWarpSpecializedCooperativeEEENS5_IJNSA_ILi128EEENSA_ILi64EEENSA_ILi32EEEEEEaNS5_IJlSB_lEEEaSK_NS4_8TiledMMAINS4_8MMA_AtomIJNS4_4SM904GMMA26MMA_64x64x32_S32S8S8_SS_TNEEEENS4_6LayoutINS5_IJSC_SB_SB_EEENS5_IJSB_NSA_ILi0EEEST_EEEEENS5_IJNS4_10UnderscoreESW_SW_EEEEENS4_23SM90_TMA_LOAD_MULTICASTENS4_14ComposedLayoutINS4_7SwizzleILi1ELi4ELi3EEENS4_18smem_ptr_flag_bitsILi8EEENSR_INS5_IJNSA_ILi8EEESI_EEENS5_IJSI_SB_EEEEEEEvNS4_8identityENS4_13SM90_TMA_LOADES19_vS1A_EENS_8epilogue10collective6detail29Sm90TmaWarpSpecializedAdapterINS1E_15DefaultEpilogueIaSK_SK_NS1D_6thread17LinearCombinationIaLi1EiiLNS1I_9ScaleType4KindE0ELNS_15FloatRoundStyleE2EaEENS1_15EpilogueDefaultEEEEEvvEEEEvNT_6ParamsE,"ax",@progbits
	.align	128
.text._ZN7cutlass13device_kernelINS_4gemm6kernel13GemmUniversalIN4cute5tupleIJiiiiEEENS1_10collective13CollectiveMmaINS1_34MainloopSm90TmaGmmaWarpSpecializedILi4ENS5_IJNS4_1CILi1EEENSA_ILi2EEESB_EEENS1_35KernelTmaWarpSpecializedCooperativeEEENS5_IJNSA_ILi128EEENSA_ILi64EEENSA_ILi32EEEEEEaNS5_IJlSB_lEEEaSK_NS4_8TiledMMAINS4_8MMA_AtomIJNS4_4SM904GMMA26MMA_64x64x32_S32S8S8_SS_TNEEEENS4_6LayoutINS5_IJSC_SB_SB_EEENS5_IJSB_NSA_ILi0EEEST_EEEEENS5_IJNS4_10UnderscoreESW_SW_EEEEENS4_23SM90_TMA_LOAD_MULTICASTENS4_14ComposedLayoutINS4_7SwizzleILi1ELi4ELi3EEENS4_18smem_ptr_flag_bitsILi8EEENSR_INS5_IJNSA_ILi8EEESI_EEENS5_IJSI_SB_EEEEEEEvNS4_8identityENS4_13SM90_TMA_LOADES19_vS1A_EENS_8epilogue10collective6detail29Sm90TmaWarpSpecializedAdapterINS1E_15DefaultEpilogueIaSK_SK_NS1D_6thread17LinearCombinationIaLi1EiiLNS1I_9ScaleType4KindE0ELNS_15FloatRoundStyleE2EaEENS1_15EpilogueDefaultEEEEEvvEEEEvNT_6ParamsE:
        .type           _ZN7cutlass13device_kernelINS_4gemm6kernel13GemmUniversalIN4cute5tupleIJiiiiEEENS1_10collective13CollectiveMmaINS1_34MainloopSm90TmaGmmaWarpSpecializedILi4ENS5_IJNS4_1CILi1EEENSA_ILi2EEESB_EEENS1_35KernelTmaWarpSpecializedCooperativeEEENS5_IJNSA_ILi128EEENSA_ILi64EEENSA_ILi32EEEEEEaNS5_IJlSB_lEEEaSK_NS4_8TiledMMAINS4_8MMA_AtomIJNS4_4SM904GMMA26MMA_64x64x32_S32S8S8_SS_TNEEEENS4_6LayoutINS5_IJSC_SB_SB_EEENS5_IJSB_NSA_ILi0EEEST_EEEEENS5_IJNS4_10UnderscoreESW_SW_EEEEENS4_23SM90_TMA_LOAD_MULTICASTENS4_14ComposedLayoutINS4_7SwizzleILi1ELi4ELi3EEENS4_18smem_ptr_flag_bitsILi8EEENSR_INS5_IJNSA_ILi8EEESI_EEENS5_IJSI_SB_EEEEEEEvNS4_8identityENS4_13SM90_TMA_LOADES19_vS1A_EENS_8epilogue10collective6detail29Sm90TmaWarpSpecializedAdapterINS1E_15DefaultEpilogueIaSK_SK_NS1D_6thread17LinearCombinationIaLi1EiiLNS1I_9ScaleType4KindE0ELNS_15FloatRoundStyleE2EaEENS1_15EpilogueDefaultEEEEEvvEEEEvNT_6ParamsE,@function
        .size           _ZN7cutlass13device_kernelINS_4gemm6kernel13GemmUniversalIN4cute5tupleIJiiiiEEENS1_10collective13CollectiveMmaINS1_34MainloopSm90TmaGmmaWarpSpecializedILi4ENS5_IJNS4_1CILi1EEENSA_ILi2EEESB_EEENS1_35KernelTmaWarpSpecializedCooperativeEEENS5_IJNSA_ILi128EEENSA_ILi64EEENSA_ILi32EEEEEEaNS5_IJlSB_lEEEaSK_NS4_8TiledMMAINS4_8MMA_AtomIJNS4_4SM904GMMA26MMA_64x64x32_S32S8S8_SS_TNEEEENS4_6LayoutINS5_IJSC_SB_SB_EEENS5_IJSB_NSA_ILi0EEEST_EEEEENS5_IJNS4_10UnderscoreESW_SW_EEEEENS4_23SM90_TMA_LOAD_MULTICASTENS4_14ComposedLayoutINS4_7SwizzleILi1ELi4ELi3EEENS4_18smem_ptr_flag_bitsILi8EEENSR_INS5_IJNSA_ILi8EEESI_EEENS5_IJSI_SB_EEEEEEEvNS4_8identityENS4_13SM90_TMA_LOADES19_vS1A_EENS_8epilogue10collective6detail29Sm90TmaWarpSpecializedAdapterINS1E_15DefaultEpilogueIaSK_SK_NS1D_6thread17LinearCombinationIaLi1EiiLNS1I_9ScaleType4KindE0ELNS_15FloatRoundStyleE2EaEENS1_15EpilogueDefaultEEEEEvvEEEEvNT_6ParamsE,(.L_x_137 - _ZN7cutlass13device_kernelINS_4gemm6kernel13GemmUniversalIN4cute5tupleIJiiiiEEENS1_10collective13CollectiveMmaINS1_34MainloopSm90TmaGmmaWarpSpecializedILi4ENS5_IJNS4_1CILi1EEENSA_ILi2EEESB_EEENS1_35KernelTmaWarpSpecializedCooperativeEEENS5_IJNSA_ILi128EEENSA_ILi64EEENSA_ILi32EEEEEEaNS5_IJlSB_lEEEaSK_NS4_8TiledMMAINS4_8MMA_AtomIJNS4_4SM904GMMA26MMA_64x64x32_S32S8S8_SS_TNEEEENS4_6LayoutINS5_IJSC_SB_SB_EEENS5_IJSB_NSA_ILi0EEEST_EEEEENS5_IJNS4_10UnderscoreESW_SW_EEEEENS4_23SM90_TMA_LOAD_MULTICASTENS4_14ComposedLayoutINS4_7SwizzleILi1ELi4ELi3EEENS4_18smem_ptr_flag_bitsILi8EEENSR_INS5_IJNSA_ILi8EEESI_EEENS5_IJSI_SB_EEEEEEEvNS4_8identityENS4_13SM90_TMA_LOADES19_vS1A_EENS_8epilogue10collective6detail29Sm90TmaWarpSpecializedAdapterINS1E_15DefaultEpilogueIaSK_SK_NS1D_6thread17LinearCombinationIaLi1EiiLNS1I_9ScaleType4KindE0ELNS_15FloatRoundStyleE2EaEENS1_15EpilogueDefaultEEEEEvvEEEEvNT_6ParamsE)
        .other          _ZN7cutlass13device_kernelINS_4gemm6kernel13GemmUniversalIN4cute5tupleIJiiiiEEENS1_10collective13CollectiveMmaINS1_34MainloopSm90TmaGmmaWarpSpecializedILi4ENS5_IJNS4_1CILi1EEENSA_ILi2EEESB_EEENS1_35KernelTmaWarpSpecializedCooperativeEEENS5_IJNSA_ILi128EEENSA_ILi64EEENSA_ILi32EEEEEEaNS5_IJlSB_lEEEaSK_NS4_8TiledMMAINS4_8MMA_AtomIJNS4_4SM904GMMA26MMA_64x64x32_S32S8S8_SS_TNEEEENS4_6LayoutINS5_IJSC_SB_SB_EEENS5_IJSB_NSA_ILi0EEEST_EEEEENS5_IJNS4_10UnderscoreESW_SW_EEEEENS4_23SM90_TMA_LOAD_MULTICASTENS4_14ComposedLayoutINS4_7SwizzleILi1ELi4ELi3EEENS4_18smem_ptr_flag_bitsILi8EEENSR_INS5_IJNSA_ILi8EEESI_EEENS5_IJSI_SB_EEEEEEEvNS4_8identityENS4_13SM90_TMA_LOADES19_vS1A_EENS_8epilogue10collective6detail29Sm90TmaWarpSpecializedAdapterINS1E_15DefaultEpilogueIaSK_SK_NS1D_6thread17LinearCombinationIaLi1EiiLNS1I_9ScaleType4KindE0ELNS_15FloatRoundStyleE2EaEENS1_15EpilogueDefaultEEEEEvvEEEEvNT_6ParamsE,@"STO_CUDA_ENTRY STV_DEFAULT"
_ZN7cutlass13device_kernelINS_4gemm6kernel13GemmUniversalIN4cute5tupleIJiiiiEEENS1_10collective13CollectiveMmaINS1_34MainloopSm90TmaGmmaWarpSpecializedILi4ENS5_IJNS4_1CILi1EEENSA_ILi2EEESB_EEENS1_35KernelTmaWarpSpecializedCooperativeEEENS5_IJNSA_ILi128EEENSA_ILi64EEENSA_ILi32EEEEEEaNS5_IJlSB_lEEEaSK_NS4_8TiledMMAINS4_8MMA_AtomIJNS4_4SM904GMMA26MMA_64x64x32_S32S8S8_SS_TNEEEENS4_6LayoutINS5_IJSC_SB_SB_EEENS5_IJSB_NSA_ILi0EEEST_EEEEENS5_IJNS4_10UnderscoreESW_SW_EEEEENS4_23SM90_TMA_LOAD_MULTICASTENS4_14ComposedLayoutINS4_7SwizzleILi1ELi4ELi3EEENS4_18smem_ptr_flag_bitsILi8EEENSR_INS5_IJNSA_ILi8EEESI_EEENS5_IJSI_SB_EEEEEEEvNS4_8identityENS4_13SM90_TMA_LOADES19_vS1A_EENS_8epilogue10collective6detail29Sm90TmaWarpSpecializedAdapterINS1E_15DefaultEpilogueIaSK_SK_NS1D_6thread17LinearCombinationIaLi1EiiLNS1I_9ScaleType4KindE0ELNS_15FloatRoundStyleE2EaEENS1_15EpilogueDefaultEEEEEvvEEEEvNT_6ParamsE:
[----:B------:R-:W0:Y:S01]  /*0000*/  LDC R1, c[0x0][0x28] ;  /* 0x00000a00ff017b82 */ /* 0x000e220000000800 */
[----:B------:R-:W1:Y:S01]  /*0010*/  S2R R60, SR_TID.X ;  /* 0x00000000003c7919 */ /* 0x000e620000002100 */
[----:B------:R-:W-:Y:S01]  /*0020*/  ELECT P0, URZ, PT ;  /* 0x00000000003f782f */ /* 0x000fe20003800000 */
[----:B------:R-:W-:Y:S01]  /*0030*/  BSSY B0, `(.L_x_0) ;  /* 0x000000f000007945 */ /* 0x000fe20003800000 */
[--C-:B-1----:R-:W-:Y:S02]  /*0040*/  SHF.R.U32.HI R0, RZ, 0x5, R60.reuse ;  /* 0x00000005ff007819 */ /* 0x102fe4000001163c */
[----:B------:R-:W-:-:S03]  /*0050*/  SHF.R.U32.HI R6, RZ, 0x7, R60 ;  /* 0x00000007ff067819 */ /* 0x000fc6000001163c */
[----:B------:R-:W1:Y:S04]  /*0060*/  SHFL.IDX PT, R3, R0, RZ, 0x1f ;  /* 0x00001fff00037589 */ /* 0x000e6800000e0000 */
[----:B------:R2:W3:Y:S01]  /*0070*/  SHFL.IDX PT, R2, R6, RZ, 0x1f ;  /* 0x00001fff06027589 */ /* 0x0004e200000e0000 */
[----:B-1----:R-:W-:-:S13]  /*0080*/  ISETP.NE.OR P0, PT, R3, RZ, !P0 ;  /* 0x000000ff0300720c */ /* 0x002fda0004705670 */
[----:B0-23--:R-:W-:Y:S05]  /*0090*/  @P0 BRA `(.L_x_1) ;  /* 0x0000000000200947 */ /* 0x00dfea0003800000 */
[----:B------:R-:W-:Y:S02]  /*00a0*/  ULDC.64 UR4, c[0x0][0x198] ;  /* 0x0000660000047ab9 */ /* 0x000fe40000000a00 */
[----:B------:R-:W-:Y:S02]  /*00b0*/  UIADD3 UR6, UP0, UR4, 0xf0, URZ ;  /* 0x000000f004067890 */ /* 0x000fe4000ff1e03f */
[----:B------:R-:W-:Y:S02]  /*00c0*/  UIADD3 UR4, UP1, UR4, 0x1f0, URZ ;  /* 0x000001f004047890 */ /* 0x000fe4000ff3e03f */
[----:B------:R-:W-:Y:S02]  /*00d0*/  UIADD3.X UR7, URZ, UR5, URZ, UP0, !UPT ;  /* 0x000000053f077290 */ /* 0x000fe400087fe43f */
[----:B------:R-:W-:-:S07]  /*00e0*/  UIADD3.X UR5, URZ, UR5, URZ, UP1, !UPT ;  /* 0x000000053f057290 */ /* 0x000fce0008ffe43f */
[----:B------:R0:W-:Y:S02]  /*00f0*/  UTMACCTL.PF [UR6] ;  /* 0x00000000060079b9 */ /* 0x0001e40008040000 */
[----:B------:R0:W-:Y:S02]  /*0100*/  UTMACCTL.PF [UR4] ;  /* 0x00000000040079b9 */ /* 0x0001e40008040000 */
[----:B0-----:R-:W-:Y:S01]  /*0110*/  NOP ;  /* 0x0000000000007918 */ /* 0x001fe20000000000 */
.L_x_1:
[----:B------:R-:W-:Y:S05]  /*0120*/  BSYNC B0 ;  /* 0x0000000000007941 */ /* 0x000fea0003800000 */
.L_x_0:
[----:B------:R-:W0:Y:S02]  /*0130*/  SHFL.IDX PT, R5, R0, RZ, 0x1f ;  /* 0x00001fff00057589 */ /* 0x000e2400000e0000 */
[----:B0-----:R-:W-:-:S13]  /*0140*/  ISETP.NE.AND P0, PT, R5, RZ, PT ;  /* 0x000000ff0500720c */ /* 0x001fda0003f05270 */
[----:B------:R-:W-:Y:S05]  /*0150*/  @P0 BRA `(.L_x_2) ;  /* 0x0000000000580947 */ /* 0x000fea0003800000 */
[----:B------:R-:W0:Y:S01]  /*0160*/  S2UR UR8, SR_CgaCtaId ;  /* 0x00000000000879c3 */ /* 0x000e220000008800 */
[----:B------:R-:W-:Y:S01]  /*0170*/  UMOV UR4, 0x400 ;  /* 0x0000040000047882 */ /* 0x000fe20000000000 */
[----:B------:R-:W-:Y:S01]  /*0180*/  UMOV UR5, 0x1 ;  /* 0x0000000100057882 */ /* 0x000fe20000000000 */
[----:B------:R-:W-:Y:S01]  /*0190*/  UMOV UR6, 0x4 ;  /* 0x0000000400067882 */ /* 0x000fe20000000000 */
[----:B------:R-:W-:Y:S01]  /*01a0*/  ELECT P0, URZ, PT ;  /* 0x00000000003f782f */ /* 0x000fe20003800000 */
[----:B------:R-:W-:-:S04]  /*01b0*/  UIADD3 UR6, -UR6, 0x100000, URZ ;  /* 0x0010000006067890 */ /* 0x000fc8000fffe13f */
[----:B------:R-:W-:Y:S02]  /*01c0*/  USHF.L.U32 UR7, UR6, 0xb, URZ ;  /* 0x0000000b06077899 */ /* 0x000fe4000800063f */
[----:B------:R-:W-:Y:S02]  /*01d0*/  USHF.L.U32 UR6, UR6, 0x1, URZ ;  /* 0x0000000106067899 */ /* 0x000fe4000800063f */
[----:B0-----:R-:W-:Y:S02]  /*01e0*/  ULEA UR8, UR8, UR4, 0x18 ;  /* 0x0000000408087291 */ /* 0x001fe4000f8ec03f */
[----:B------:R-:W-:-:S04]  /*01f0*/  UIADD3 UR4, -UR5, 0x100000, URZ ;  /* 0x0010000005047890 */ /* 0x000fc8000fffe13f */
[----:B------:R-:W-:Y:S02]  /*0200*/  USHF.L.U32 UR5, UR4, 0xb, URZ ;  /* 0x0000000b04057899 */ /* 0x000fe4000800063f */
[----:B------:R-:W-:Y:S01]  /*0210*/  USHF.L.U32 UR4, UR4, 0x1, URZ ;  /* 0x0000000104047899 */ /* 0x000fe2000800063f */
[----:B------:R-:W0:Y:S11]  /*0220*/  FENCE.VIEW.ASYNC.S ;  /* 0x00000000000073c6 */ /* 0x000e360000000000 */
[----:B0-----:R0:W1:Y:S01]  /*0230*/  SYNCS.EXCH.64 URZ, [UR8], UR4 ;  /* 0x00000004083f75b2 */ /* 0x0010620008000100 */
[----:B------:R0:W2:Y:S01]  /*0240*/  SYNCS.EXCH.64 URZ, [UR8+0x20], UR6 ;  /* 0x00002006083f75b2 */ /* 0x0000a20008000100 */
[----:B------:R0:W3:Y:S01]  /*0250*/  SYNCS.EXCH.64 URZ, [UR8+0x8], UR4 ;  /* 0x00000804083f75b2 */ /* 0x0000e20008000100 */
[----:B------:R0:W4:Y:S01]  /*0260*/  SYNCS.EXCH.64 URZ, [UR8+0x28], UR6 ;  /* 0x00002806083f75b2 */ /* 0x0001220008000100 */
[----:B------:R0:W0:Y:S01]  /*0270*/  SYNCS.EXCH.64 URZ, [UR8+0x10], UR4 ;  /* 0x00001004083f75b2 */ /* 0x0000220008000100 */
[----:B------:R0:W0:Y:S01]  /*0280*/  SYNCS.EXCH.64 URZ, [UR8+0x30], UR6 ;  /* 0x00003006083f75b2 */ /* 0x0000220008000100 */
[----:B------:R0:W0:Y:S01]  /*0290*/  SYNCS.EXCH.64 URZ, [UR8+0x18], UR4 ;  /* 0x00001804083f75b2 */ /* 0x0000220008000100 */
[----:B------:R0:W0:Y:S01]  /*02a0*/  SYNCS.EXCH.64 URZ, [UR8+0x38], UR6 ;  /* 0x00003806083f75b2 */ /* 0x0000220008000100 */
[----:B------:R-:W-:Y:S01]  /*02b0*/  NOP ;  /* 0x0000000000007918 */ /* 0x000fe20000000000 */
.L_x_2:
[----:B------:R-:W-:Y:S01]  /*02c0*/  SHF.R.S32.HI R7, RZ, 0x1f, R60 ;  /* 0x0000001fff077819 */ /* 0x000fe2000001143c */
[----:B------:R-:W5:Y:S01]  /*02d0*/  SHFL.IDX PT, R0, R0, RZ, 0x1f ;  /* 0x00001fff00007589 */ /* 0x000f6200000e0000 */
[----:B0-----:R-:W0:Y:S01]  /*02e0*/  S2UR UR8, SR_CTAID.X ;  /* 0x00000000000879c3 */ /* 0x001e220000002500 */
[----:B------:R-:W-:Y:S02]  /*02f0*/  ELECT P0, URZ, PT ;  /* 0x00000000003f782f */ /* 0x000fe40003800000 */
[----:B------:R-:W-:Y:S01]  /*0300*/  LEA.HI R7, R7, R60, RZ, 0x7 ;  /* 0x0000003c07077211 */ /* 0x000fe200078f38ff */
[----:B------:R-:W1:Y:S01]  /*0310*/  S2R R4, SR_CTAID.Y ;  /* 0x0000000000047919 */ /* 0x000e620000002600 */
[----:B------:R-:W-:Y:S01]  /*0320*/  ULDC UR4, c[0x0][0x154] ;  /* 0x0000550000047ab9 */ /* 0x000fe20000000800 */
[----:B------:R-:W-:Y:S01]  /*0330*/  NOP ;  /* 0x0000000000007918 */ /* 0x000fe20000000000 */
[----:B------:R-:W-:Y:S01]  /*0340*/  LOP3.LUT R7, R7, 0xffffff80, RZ, 0xc0, !PT ;  /* 0xffffff8007077812 */ /* 0x000fe200078ec0ff */
[----:B------:R-:W-:Y:S01]  /*0350*/  NOP ;  /* 0x0000000000007918 */ /* 0x000fe20000000000 */
[----:B------:R-:W2:Y:S03]  /*0360*/  LDC R14, c[0x0][0x140] ;  /* 0x00005000ff0e7b82 */ /* 0x000ea60000000800 */
[----:B------:R-:W-:-:S05]  /*0370*/  IMAD.IADD R7, R60, 0x1, -R7 ;  /* 0x000000013c077824 */ /* 0x000fca00078e0a07 */
[----:B------:R-:W-:Y:S01]  /*0380*/  SHF.R.S32.HI R8, RZ, 0x1f, R7 ;  /* 0x0000001fff087819 */ /* 0x000fe20000011407 */
[----:B------:R-:W3:Y:S01]  /*0390*/  LDC R12, c[0x0][0x144] ;  /* 0x00005100ff0c7b82 */ /* 0x000ee20000000800 */
[----:B------:R-:W-:Y:S02]  /*03a0*/  LOP3.LUT P2, RZ, R7, 0x7, RZ, 0xc0, !PT ;  /* 0x0000000707ff7812 */ /* 0x000fe4000784c0ff */
[----:B------:R-:W-:Y:S02]  /*03b0*/  LEA.HI R8, R8, R7, RZ, 0x3 ;  /* 0x0000000708087211 */ /* 0x000fe400078f18ff */
[----:B-----5:R-:W-:Y:S02]  /*03c0*/  ISETP.NE.OR P0, PT, R0, RZ, !P0 ;  /* 0x000000ff0000720c */ /* 0x020fe40004705670 */
[--C-:B------:R-:W-:Y:S02]  /*03d0*/  SHF.R.S32.HI R0, RZ, 0x3, R8.reuse ;  /* 0x00000003ff007819 */ /* 0x100fe40000011408 */
[----:B------:R-:W-:-:S02]  /*03e0*/  SHF.R.S32.HI R9, RZ, 0x1f, R8 ;  /* 0x0000001fff097819 */ /* 0x000fc40000011408 */
[----:B------:R-:W-:Y:S02]  /*03f0*/  SHF.R.S32.HI R8, RZ, 0x1f, R5 ;  /* 0x0000001fff087819 */ /* 0x000fe40000011405 */
[----:B------:R-:W-:Y:S02]  /*0400*/  LEA.HI R9, R9, R0, RZ, 0x2 ;  /* 0x0000000009097211 */ /* 0x000fe400078f10ff */
[----:B------:R-:W-:Y:S02]  /*0410*/  LEA.HI R8, R8, R5, RZ, 0x2 ;  /* 0x0000000508087211 */ /* 0x000fe400078f10ff */
[----:B-1----:R-:W-:Y:S01]  /*0420*/  I2FP.F32.U32 R11, R4 ;  /* 0x00000004000b7245 */ /* 0x002fe20000201000 */
[----:B------:R-:W-:Y:S01]  /*0430*/  VOTEU.ALL UP0, P0 ;  /* 0x00000000003f7886 */ /* 0x000fe20000000000 */
[----:B------:R-:W-:Y:S01]  /*0440*/  LOP3.LUT R10, R8, 0x3ffffffc, RZ, 0xc0, !PT ;  /* 0x3ffffffc080a7812 */ /* 0x000fe200078ec0ff */
[----:B------:R-:W-:Y:S01]  /*0450*/  VOTEU.ALL UP1, P0 ;  /* 0x00000000003f7886 */ /* 0x000fe20000020000 */
[----:B------:R-:W-:Y:S01]  /*0460*/  LOP3.LUT R9, R9, 0xfffffffc, RZ, 0xc0, !PT ;  /* 0xfffffffc09097812 */ /* 0x000fe200078ec0ff */
[----:B------:R-:W-:Y:S01]  /*0470*/  FMUL R13, R11, UR4 ;  /* 0x000000040b0d7c20 */ /* 0x000fe20008400000 */
[----:B------:R-:W1:Y:S01]  /*0480*/  @!UP0 S2UR UR7, SR_CgaCtaId ;  /* 0x00000000000789c3 */ /* 0x000e620000008800 */
[----:B------:R-:W-:Y:S01]  /*0490*/  IMAD.IADD R11, R5, 0x1, -R10 ;  /* 0x00000001050b7824 */ /* 0x000fe200078e0a0a */
[----:B0-----:R-:W-:Y:S01]  /*04a0*/  I2FP.F32.U32 R10, UR8 ;  /* 0x00000008000a7c45 */ /* 0x001fe20008201000 */
[----:B------:R-:W-:Y:S01]  /*04b0*/  IMAD.IADD R8, R0, 0x1, -R9 ;  /* 0x0000000100087824 */ /* 0x000fe200078e0a09 */
[----:B------:R-:W-:Y:S01]  /*04c0*/  ULDC UR4, c[0x0][0x150] ;  /* 0x0000540000047ab9 */ /* 0x000fe20000000800 */
[----:B------:R-:W0:Y:S01]  /*04d0*/  F2I.U32.TRUNC.NTZ R13, R13 ;  /* 0x0000000d000d7305 */ /* 0x000e22000020f000 */
[----:B------:R-:W-:Y:S01]  /*04e0*/  SHF.R.S32.HI R0, RZ, 0x1f, R3 ;  /* 0x0000001fff007819 */ /* 0x000fe20000011403 */
[----:B------:R-:W-:Y:S01]  /*04f0*/  FMUL R10, R10, UR4 ;  /* 0x000000040a0a7c20 */ /* 0x000fe20008400000 */
[----:B------:R-:W5:Y:S01]  /*0500*/  LDC R9, c[0x0][0x148] ;  /* 0x00005200ff097b82 */ /* 0x000f620000000800 */
[----:B------:R-:W-:Y:S01]  /*0510*/  IMAD R8, R11, 0x4, R8 ;  /* 0x000000040b087824 */ /* 0x000fe200078e0208 */
[----:B------:R-:W-:Y:S01]  /*0520*/  LEA.HI R0, R0, R3, RZ, 0x2 ;  /* 0x0000000300007211 */ /* 0x000fe200078f10ff */
[----:B------:R-:W-:Y:S01]  /*0530*/  UMOV UR4, 0x20 ;  /* 0x0000002000047882 */ /* 0x000fe20000000000 */
[----:B------:R-:W-:Y:S01]  /*0540*/  @!UP0 UMOV UR6, 0x400 ;  /* 0x0000040000068882 */ /* 0x000fe20000000000 */
[----:B------:R-:W4:Y:S01]  /*0550*/  F2I.U32.TRUNC.NTZ R10, R10 ;  /* 0x0000000a000a7305 */ /* 0x000f22000020f000 */
[----:B------:R-:W-:Y:S01]  /*0560*/  LOP3.LUT R0, R0, 0xfffffffc, RZ, 0xc0, !PT ;  /* 0xfffffffc00007812 */ /* 0x000fe200078ec0ff */
[----:B------:R-:W-:Y:S01]  /*0570*/  IMAD.SHL.U32 R19, R8, 0x4, RZ ;  /* 0x0000000408137824 */ /* 0x000fe200078e00ff */
[----:B------:R-:W-:-:S04]  /*0580*/  @!UP0 UIADD3 UR4, -UR4, 0x100000, URZ ;  /* 0x0010000004048890 */ /* 0x000fc8000fffe13f */
[----:B------:R-:W-:Y:S02]  /*0590*/  @!UP0 USHF.L.U32 UR5, UR4, 0xb, URZ ;  /* 0x0000000b04058899 */ /* 0x000fe4000800063f */
[----:B------:R-:W-:Y:S01]  /*05a0*/  @!UP0 USHF.L.U32 UR4, UR4, 0x1, URZ ;  /* 0x0000000104048899 */ /* 0x000fe2000800063f */
[----:B--2---:R-:W-:Y:S01]  /*05b0*/  ISETP.EQ.U32.AND P3, PT, R14, 0x1, PT ;  /* 0x000000010e00780c */ /* 0x004fe20003f62070 */
[----:B------:R-:W-:Y:S01]  /*05c0*/  IMAD.IADD R3, R3, 0x1, -R0 ;  /* 0x0000000103037824 */ /* 0x000fe200078e0a00 */
[----:B------:R-:W-:Y:S01]  /*05d0*/  LOP3.LUT R19, R8, 0xc, R19, 0x78, !PT ;  /* 0x0000000c08137812 */ /* 0x000fe200078e7813 */
[----:B0-----:R-:W-:Y:S02]  /*05e0*/  IMAD.MOV R23, RZ, RZ, -R13 ;  /* 0x000000ffff177224 */ /* 0x001fe400078e0a0d */
[----:B------:R-:W-:Y:S01]  /*05f0*/  VIADD R8, R2, 0xffffffff ;  /* 0xffffffff02087836 */ /* 0x000fe20000000000 */
[----:B-1----:R-:W-:Y:S01]  /*0600*/  @!UP0 ULEA UR6, UR7, UR6, 0x18 ;  /* 0x0000000607068291 */ /* 0x002fe2000f8ec03f */
[----:B------:R-:W-:Y:S01]  /*0610*/  ISETP.NE.AND P1, PT, R3, 0x3, PT ;  /* 0x000000030300780c */ /* 0x000fe20003f25270 */
[----:B------:R-:W-:Y:S01]  /*0620*/  VOTEU.ALL UP0, P0 ;  /* 0x00000000003f7886 */ /* 0x000fe20000000000 */
[----:B------:R-:W-:Y:S01]  /*0630*/  ISETP.LT.U32.AND P0, PT, R19, 0x2, !P2 ;  /* 0x000000021300780c */ /* 0x000fe20005701070 */
[----:B----4-:R-:W-:Y:S01]  /*0640*/  IMAD.MOV R7, RZ, RZ, -R10 ;  /* 0x000000ffff077224 */ /* 0x010fe200078e0a0a */
[----:B------:R-:W-:-:S02]  /*0650*/  ISETP.EQ.OR P1, PT, R3, RZ, !P1 ;  /* 0x000000ff0300720c */ /* 0x000fc40004f22670 */
[----:B------:R-:W-:Y:S01]  /*0660*/  ISETP.GE.U32.AND P5, PT, R8, 0x2, PT ;  /* 0x000000020800780c */ /* 0x000fe20003fa6070 */
[----:B-----5:R-:W-:Y:S01]  /*0670*/  IMAD R0, R9, R23, R4 ;  /* 0x0000001709007224 */ /* 0x020fe200078e0204 */
[----:B------:R-:W-:Y:S01]  /*0680*/  ISETP.EQ.AND P1, PT, R2, RZ, P1 ;  /* 0x000000ff0200720c */ /* 0x000fe20000f22270 */
[----:B---3--:R-:W-:Y:S01]  /*0690*/  IMAD R7, R12, R7, UR8 ;  /* 0x000000080c077e24 */ /* 0x008fe2000f8e0207 */
[----:B------:R-:W-:Y:S01]  /*06a0*/  ISETP.NE.AND P2, PT, R2, RZ, PT ;  /* 0x000000ff0200720c */ /* 0x000fe20003f45270 */
[----:B------:R-:W0:Y:S02]  /*06b0*/  FENCE.VIEW.ASYNC.S ;  /* 0x00000000000073c6 */ /* 0x000e240000000000 */
[----:B0-----:R0:W1:Y:S01]  /*06c0*/  @!UP0 SYNCS.EXCH.64 URZ, [UR6+0x50], UR4 ;  /* 0x00005004063f85b2 */ /* 0x0010620008000100 */
[----:B------:R-:W-:Y:S02]  /*06d0*/  ISETP.NE.AND P4, PT, R0, R19, PT ;  /* 0x000000130000720c */ /* 0x000fe40003f85270 */
[----:B------:R-:W-:-:S02]  /*06e0*/  SEL R18, RZ, 0x1, !P1 ;  /* 0x00000001ff127807 */ /* 0x000fc40004800000 */
[----:B------:R-:W-:Y:S02]  /*06f0*/  ISETP.EQ.OR P4, PT, R7, RZ, !P4 ;  /* 0x000000ff0700720c */ /* 0x000fe40006782670 */
[----:B------:R-:W-:Y:S02]  /*0700*/  LOP3.LUT R0, R60, 0x7f, RZ, 0xc0, !PT ;  /* 0x0000007f3c007812 */ /* 0x000fe400078ec0ff */
[----:B------:R-:W-:Y:S02]  /*0710*/  PLOP3.LUT P0, PT, P0, P4, PT, 0x80, 0x0 ;  /* 0x000000000000781c */ /* 0x000fe40000709070 */
[----:B------:R-:W-:Y:S02]  /*0720*/  SEL R18, R18, 0x2, P5 ;  /* 0x0000000212127807 */ /* 0x000fe40002800000 */
[----:B------:R-:W-:Y:S01]  /*0730*/  P2R R66, PR, RZ, 0x1 ;  /* 0x00000001ff427803 */ /* 0x000fe20000000000 */
[----:B------:R0:W2:Y:S01]  /*0740*/  @!UP1 SYNCS.EXCH.64 URZ, [UR6+0x58], UR4 ;  /* 0x00005804063f95b2 */ /* 0x0000a20008000100 */
[----:B------:R-:W-:Y:S01]  /*0750*/  NOP ;  /* 0x0000000000007918 */ /* 0x000fe20000000000 */
[----:B------:R-:W-:Y:S06]  /*0760*/  @!P3 BRA `(.L_x_3) ;  /* 0x000000000008b947 */ /* 0x000fec0003800000 */
[----:B-12---:R-:W-:Y:S01]  /*0770*/  UCGABAR_ARV ;  /* 0x00000000000079c7 */ /* 0x006fe20008000000 */
[----:B------:R-:W-:Y:S05]  /*0780*/  BRA `(.L_x_4) ;  /* 0x0000000000047947 */ /* 0x000fea0003800000 */
.L_x_3:
[----:B-12---:R-:W-:Y:S01]  /*0790*/  NOP ;  /* 0x0000000000007918 */ /* 0x006fe20000000000 */
.L_x_4:
[----:B------:R-:W1:Y:S01]  /*07a0*/  LDC R2, c[0x0][0x65c] ;  /* 0x00019700ff027b82 */ /* 0x000e620000000800 */
[----:B------:R-:W-:Y:S02]  /*07b0*/  IMAD.U32 R10, RZ, RZ, UR8 ;  /* 0x00000008ff0a7e24 */ /* 0x000fe4000f8e00ff */
[----:B------:R-:W-:Y:S01]  /*07c0*/  IMAD.MOV.U32 R11, RZ, RZ, RZ ;  /* 0x000000ffff0b7224 */ /* 0x000fe200078e00ff */
[----:B-1----:R-:W-:-:S04]  /*07d0*/  ISETP.NE.AND P1, PT, R2, 0x1, PT ;  /* 0x000000010200780c */ /* 0x002fc80003f25270 */
[----:B------:R-:W-:-:S09]  /*07e0*/  P2R R5, PR, RZ, 0x2 ;  /* 0x00000002ff057803 */ /* 0x000fd20000000000 */
[----:B------:R-:W1:Y:S01]  /*07f0*/  @P1 LDC R17, c[0x0][0x10] ;  /* 0x00000400ff111b82 */ /* 0x000e620000000800 */
[----:B------:R-:W-:Y:S02]  /*0800*/  @P1 IMAD.MOV.U32 R5, RZ, RZ, RZ ;  /* 0x000000ffff051224 */ /* 0x000fe400078e00ff */
[----:B------:R-:W-:-:S05]  /*0810*/  @P1 IMAD.MOV.U32 R15, RZ, RZ, RZ ;  /* 0x000000ffff0f1224 */ /* 0x000fca00078e00ff */
[----:B------:R-:W2:Y:S01]  /*0820*/  @!P1 LDC R13, c[0x0][0xc] ;  /* 0x00000300ff0d9b82 */ /* 0x000ea20000000800 */
[----:B0-----:R-:W-:Y:S01]  /*0830*/  ULDC UR4, c[0x0][0xc] ;  /* 0x0000030000047ab9 */ /* 0x001fe20000000800 */
[----:B------:R-:W-:Y:S01]  /*0840*/  ULDC UR5, c[0x0][0x10] ;  /* 0x0000040000057ab9 */ /* 0x000fe20000000800 */
[----:B------:R-:W-:Y:S01]  /*0850*/  ULDC UR6, c[0x0][0x14] ;  /* 0x0000050000067ab9 */ /* 0x000fe20000000800 */
[----:B------:R-:W-:-:S04]  /*0860*/  UIMAD.WIDE.U32 UR4, UR4, UR5, URZ ;  /* 0x00000005040472a5 */ /* 0x000fc8000f8e003f */
[----:B------:R-:W-:Y:S02]  /*0870*/  UIMAD.WIDE.U32 UR36, UR4, UR6, URZ ;  /* 0x00000006042472a5 */ /* 0x000fe4000f8e003f */
[----:B------:R-:W-:-:S04]  /*0880*/  UIMAD UR42, UR5, UR6, URZ ;  /* 0x00000006052a72a4 */ /* 0x000fc8000f8e023f */
[----:B------:R-:W-:Y:S01]  /*0890*/  UIADD3 UR42, UR37, UR42, URZ ;  /* 0x0000002a252a7290 */ /* 0x000fe2000fffe03f */
[----:B-1----:R-:W-:-:S04]  /*08a0*/  @P1 IMAD.WIDE.U32 R16, R17, UR8, R4 ;  /* 0x0000000811101c25 */ /* 0x002fc8000f8e0004 */
[----:B------:R-:W-:Y:S02]  /*08b0*/  @P1 IMAD.IADD R17, R17, 0x1, R15 ;  /* 0x0000000111111824 */ /* 0x000fe400078e020f */
[----:B--2---:R-:W-:-:S04]  /*08c0*/  @!P1 IMAD.WIDE.U32 R10, R4, R13, R10 ;  /* 0x0000000d040a9225 */ /* 0x004fc800078e000a */
[----:B------:R-:W-:Y:S02]  /*08d0*/  @!P1 IMAD.MOV.U32 R16, RZ, RZ, R10 ;  /* 0x000000ffff109224 */ /* 0x000fe400078e000a */
[----:B------:R-:W-:Y:S01]  /*08e0*/  @!P1 IMAD.MOV.U32 R17, RZ, RZ, R11 ;  /* 0x000000ffff119224 */ /* 0x000fe200078e000b */
[----:B------:R-:W-:Y:S06]  /*08f0*/  @!P3 BRA `(.L_x_5) ;  /* 0x00000000000cb947 */ /* 0x000fec0003800000 */
[----:B------:R-:W-:Y:S01]  /*0900*/  UCGABAR_WAIT ;  /* 0x0000000000007dc7 */ /* 0x000fe20008000000 */
[----:B------:R-:W-:Y:S01]  /*0910*/  CCTL.IVALL ;  /* 0x00000000ff00798f */ /* 0x000fe20002000000 */
[----:B------:R-:W-:Y:S05]  /*0920*/  BRA `(.L_x_6) ;  /* 0x0000000000047947 */ /* 0x000fea0003800000 */
.L_x_5:
[----:B------:R-:W-:Y:S06]  /*0930*/  BAR.SYNC.DEFER_BLOCKING 0x0 ;  /* 0x0000000000007b1d */ /* 0x000fec0000010000 */
.L_x_6:
[----:B------:R-:W-:Y:S05]  /*0940*/  @!P2 BRA `(.L_x_7) ;  /* 0x0000003400c0a947 */ /* 0x000fea0003800000 */
[----:B------:R-:W-:-:S13]  /*0950*/  ISETP.GT.U32.AND P0, PT, R8, 0x1, PT ;  /* 0x000000010800780c */ /* 0x000fda0003f04070 */
[----:B------:R-:W-:Y:S05]  /*0960*/  @P0 EXIT ;  /* 0x000000000000094d */ /* 0x000fea0003800000 */
[----:B------:R-:W-:Y:S01]  /*0970*/  ULDC.64 UR4, c[0x0][0x650] ;  /* 0x0001940000047ab9 */ /* 0x000fe20000000a00 */
[----:B------:R-:W-:Y:S01]  /*0980*/  PRMT R3, RZ, 0x7610, R3 ;  /* 0x00007610ff037816 */ /* 0x000fe20000000003 */
[----:B------:R-:W-:Y:S01]  /*0990*/  IMAD.MOV.U32 R67, RZ, RZ, -0x1 ;  /* 0xffffffffff437424 */ /* 0x000fe200078e00ff */
[----:B------:R-:W-:Y:S01]  /*09a0*/  ISETP.GE.U32.AND P0, PT, R16, UR4, PT ;  /* 0x0000000410007c0c */ /* 0x000fe2000bf06070 */
[----:B------:R-:W-:Y:S02]  /*09b0*/  IMAD.MOV.U32 R68, RZ, RZ, -0x1 ;  /* 0xffffffffff447424 */ /* 0x000fe400078e00ff */
[----:B------:R-:W-:Y:S01]  /*09c0*/  IMAD.MOV.U32 R65, RZ, RZ, -0x1 ;  /* 0xffffffffff417424 */ /* 0x000fe200078e00ff */
[----:B------:R-:W-:-:S13]  /*09d0*/  ISETP.GE.U32.AND.EX P0, PT, R17, UR5, PT, P0 ;  /* 0x0000000511007c0c */ /* 0x000fda000bf06100 */
[----:B------:R-:W-:Y:S05]  /*09e0*/  @P0 BRA `(.L_x_8) ;  /* 0x0000000400280947 */ /* 0x000fea0003800000 */
[----:B------:R-:W0:Y:S01]  /*09f0*/  LDC.64 R24, c[0x0][0x628] ;  /* 0x00018a00ff187b82 */ /* 0x000e220000000a00 */
[----:B------:R-:W-:Y:S02]  /*0a00*/  IMAD.MOV.U32 R10, RZ, RZ, R16 ;  /* 0x000000ffff0a7224 */ /* 0x000fe400078e0010 */
[----:B------:R-:W-:-:S05]  /*0a10*/  IMAD.MOV.U32 R11, RZ, RZ, R17 ;  /* 0x000000ffff0b7224 */ /* 0x000fca00078e0011 */
[----:B------:R-:W1:Y:S08]  /*0a20*/  LDC R8, c[0x0][0x630] ;  /* 0x00018c00ff087b82 */ /* 0x000e700000000800 */
[----:B------:R-:W2:Y:S01]  /*0a30*/  LDC.64 R26, c[0x0][0x620] ;  /* 0x00018800ff1a7b82 */ /* 0x000ea20000000a00 */
[----:B0-----:R-:W-:-:S04]  /*0a40*/  ISETP.NE.U32.AND P0, PT, R24, RZ, PT ;  /* 0x000000ff1800720c */ /* 0x001fc80003f05070 */
[----:B------:R-:W-:-:S13]  /*0a50*/  ISETP.NE.AND.EX P0, PT, R25, RZ, PT, P0 ;  /* 0x000000ff1900720c */ /* 0x000fda0003f05300 */
[----:B-12---:R-:W-:Y:S05]  /*0a60*/  @!P0 BRA `(.L_x_9) ;  /* 0x0000000000288947 */ /* 0x006fea0003800000 */
[----:B------:R-:W0:Y:S02]  /*0a70*/  LDC R3, c[0x0][0x634] ;  /* 0x00018d00ff037b82 */ /* 0x000e240000000800 */
[----:B0-----:R-:W-:-:S05]  /*0a80*/  IADD3 R3, P0, R16, R3, RZ ;  /* 0x0000000310037210 */ /* 0x001fca0007f1e0ff */
[----:B------:R-:W-:-:S04]  /*0a90*/  IMAD.X R21, RZ, RZ, R17, P0 ;  /* 0x000000ffff157224 */ /* 0x000fc800000e0611 */
[----:B------:R-:W-:-:S04]  /*0aa0*/  IMAD.WIDE.U32 R10, R21, R24, RZ ;  /* 0x00000018150a7225 */ /* 0x000fc800078e00ff */
[----:B------:R-:W-:-:S04]  /*0ab0*/  IMAD.WIDE.U32 R12, P0, R3, R25, R10 ;  /* 0x00000019030c7225 */ /* 0x000fc8000780000a */
[----:B------:R-:W-:-:S04]  /*0ac0*/  IMAD.WIDE.U32 R10, R3, R24, RZ ;  /* 0x00000018030a7225 */ /* 0x000fc800078e00ff */
[----:B------:R-:W-:Y:S01]  /*0ad0*/  IMAD.X R15, RZ, RZ, RZ, P0 ;  /* 0x000000ffff0f7224 */ /* 0x000fe200000e06ff */
[----:B------:R-:W-:Y:S01]  /*0ae0*/  IADD3 RZ, P0, R11, R12, RZ ;  /* 0x0000000c0bff7210 */ /* 0x000fe20007f1e0ff */
[----:B------:R-:W-:-:S04]  /*0af0*/  IMAD.MOV.U32 R14, RZ, RZ, R13 ;  /* 0x000000ffff0e7224 */ /* 0x000fc800078e000d */
[----:B------:R-:W-:-:S08]  /*0b00*/  IMAD.WIDE.U32.X R10, R21, R25, R14, P0 ;  /* 0x00000019150a7225 */ /* 0x000fd000000e040e */
.L_x_9:
[----:B------:R-:W0:Y:S01]  /*0b10*/  LDC.64 R28, c[0x0][0x640] ;  /* 0x00019000ff1c7b82 */ /* 0x000e220000000a00 */
[-CC-:B------:R-:W-:Y:S02]  /*0b20*/  SHF.R.U64 R65, R10, R8.reuse, R11.reuse ;  /* 0x000000080a417219 */ /* 0x180fe4000000120b */
[----:B------:R-:W-:Y:S02]  /*0b30*/  SHF.R.U32.HI R3, RZ, R8, R11 ;  /* 0x00000008ff037219 */ /* 0x000fe4000001160b */
[----:B------:R-:W-:-:S03]  /*0b40*/  IADD3 R5, P0, RZ, -R65, RZ ;  /* 0x80000041ff057210 */ /* 0x000fc60007f1e0ff */
[----:B------:R-:W1:Y:S02]  /*0b50*/  LDC R12, c[0x0][0x618] ;  /* 0x00018600ff0c7b82 */ /* 0x000e640000000800 */
[----:B------:R-:W-:Y:S02]  /*0b60*/  IMAD.X R3, RZ, RZ, ~R3, P0 ;  /* 0x000000ffff037224 */ /* 0x000fe400000e0e03 */
[----:B------:R-:W-:-:S04]  /*0b70*/  IMAD.WIDE.U32 R10, R5, R26, R16 ;  /* 0x0000001a050a7225 */ /* 0x000fc800078e0010 */
[----:B------:R-:W2:Y:S01]  /*0b80*/  LDC R20, c[0x0][0x608] ;  /* 0x00018200ff147b82 */ /* 0x000ea20000000800 */
[----:B------:R-:W-:Y:S02]  /*0b90*/  IMAD R8, R3, R26, RZ ;  /* 0x0000001a03087224 */ /* 0x000fe400078e02ff */
[----:B------:R-:W-:Y:S02]  /*0ba0*/  IMAD.MOV.U32 R3, RZ, RZ, -0x1 ;  /* 0xffffffffff037424 */ /* 0x000fe400078e00ff */
[----:B------:R-:W-:Y:S02]  /*0bb0*/  IMAD R5, R5, R27, R8 ;  /* 0x0000001b05057224 */ /* 0x000fe400078e0208 */
[----:B------:R-:W-:Y:S01]  /*0bc0*/  IMAD R26, R9, R23, R4 ;  /* 0x00000017091a7224 */ /* 0x000fe200078e0204 */
[----:B------:R-:W3:Y:S01]  /*0bd0*/  LDC R24, c[0x0][0x658] ;  /* 0x00019600ff187b82 */ /* 0x000ee20000000800 */
[----:B------:R-:W-:Y:S01]  /*0be0*/  IMAD.IADD R5, R11, 0x1, R5 ;  /* 0x000000010b057824 */ /* 0x000fe200078e0205 */
[----:B0-----:R-:W-:Y:S01]  /*0bf0*/  ISETP.NE.U32.AND P0, PT, R28, RZ, PT ;  /* 0x000000ff1c00720c */ /* 0x001fe20003f05070 */
[----:B------:R-:W-:-:S03]  /*0c00*/  IMAD.MOV.U32 R23, RZ, RZ, 0x1 ;  /* 0x00000001ff177424 */ /* 0x000fc600078e00ff */
[----:B------:R-:W-:Y:S02]  /*0c10*/  ISETP.NE.AND.EX P0, PT, R29, RZ, PT, P0 ;  /* 0x000000ff1d00720c */ /* 0x000fe40003f05300 */
[----:B------:R-:W0:Y:S01]  /*0c20*/  LDC R22, c[0x0][0x600] ;  /* 0x00018000ff167b82 */ /* 0x000e220000000800 */
[-CC-:B-1----:R-:W-:Y:S02]  /*0c30*/  SHF.R.U64 R14, R10, R12.reuse, R5.reuse ;  /* 0x0000000c0a0e7219 */ /* 0x182fe40000001205 */
[----:B------:R-:W-:-:S05]  /*0c40*/  SHF.R.U32.HI R5, RZ, R12, R5 ;  /* 0x0000000cff057219 */ /* 0x000fca0000011605 */
[----:B------:R-:W1:Y:S01]  /*0c50*/  LDC R15, c[0x0][0x648] ;  /* 0x00019200ff0f7b82 */ /* 0x000e620000000800 */
[-CC-:B--2---:R-:W-:Y:S02]  /*0c60*/  SHF.R.U64 R27, R14, R20.reuse, R5.reuse ;  /* 0x000000140e1b7219 */ /* 0x184fe40000001205 */
[----:B------:R-:W-:-:S05]  /*0c70*/  SHF.R.U32.HI R5, RZ, R20, R5 ;  /* 0x00000014ff057219 */ /* 0x000fca0000011605 */
[----:B------:R-:W2:Y:S01]  /*0c80*/  LDC R21, c[0x0][0x638] ;  /* 0x00018e00ff157b82 */ /* 0x000ea20000000800 */
[-CC-:B---3--:R-:W-:Y:S02]  /*0c90*/  SHF.R.U64 R20, R27, R24.reuse, R5.reuse ;  /* 0x000000181b147219 */ /* 0x188fe40000001205 */
[-C--:B------:R-:W-:Y:S02]  /*0ca0*/  SHF.L.U32 R3, R3, R24.reuse, RZ ;  /* 0x0000001803037219 */ /* 0x080fe400000006ff */
[----:B------:R-:W-:Y:S01]  /*0cb0*/  SHF.R.U32.HI R5, RZ, R24, R5 ;  /* 0x00000018ff057219 */ /* 0x000fe20000011605 */
[----:B------:R-:W-:Y:S01]  /*0cc0*/  IMAD.MOV.U32 R4, RZ, RZ, R20 ;  /* 0x000000ffff047224 */ /* 0x000fe200078e0014 */
[----:B------:R-:W-:Y:S01]  /*0cd0*/  LOP3.LUT R12, RZ, R3, RZ, 0x33, !PT ;  /* 0x00000003ff0c7212 */ /* 0x000fe200078e33ff */
[----:B------:R-:W3:Y:S01]  /*0ce0*/  LDC R25, c[0x0][0x610] ;  /* 0x00018400ff197b82 */ /* 0x000ee20000000800 */
[----:B------:R-:W-:Y:S05]  /*0cf0*/  @!P0 BRA `(.L_x_10) ;  /* 0x0000000000288947 */ /* 0x000fea0003800000 */
[----:B------:R-:W4:Y:S02]  /*0d00*/  LDC R3, c[0x0][0x64c] ;  /* 0x00019300ff037b82 */ /* 0x000f240000000800 */
[----:B----4-:R-:W-:-:S05]  /*0d10*/  IADD3 R3, P0, R20, R3, RZ ;  /* 0x0000000314037210 */ /* 0x010fca0007f1e0ff */
        /* <DEDUP_REMOVED lines=8> */
.L_x_10:
[----:B-1----:R-:W-:Y:S01]  /*0da0*/  SHF.R.U64 R4, R4, R15, R5 ;  /* 0x0000000f04047219 */ /* 0x002fe20000001205 */
[----:B0-----:R-:W-:Y:S01]  /*0db0*/  VIADD R5, R22, 0xffffffff ;  /* 0xffffffff16057836 */ /* 0x001fe20000000000 */
[----:B------:R-:W-:Y:S02]  /*0dc0*/  SHF.L.U32 R3, R23, R24, RZ ;  /* 0x0000001817037219 */ /* 0x000fe400000006ff */
[----:B------:R-:W-:Y:S01]  /*0dd0*/  LOP3.LUT R12, R27, R12, RZ, 0xc0, !PT ;  /* 0x0000000c1b0c7212 */ /* 0x000fe200078ec0ff */
[----:B------:R-:W-:Y:S01]  /*0de0*/  IMAD.MOV R8, RZ, RZ, -R4 ;  /* 0x000000ffff087224 */ /* 0x000fe200078e0a04 */
[----:B------:R-:W-:-:S03]  /*0df0*/  SEL R7, R7, R26, !P1 ;  /* 0x0000001a07077207 */ /* 0x000fc60004800000 */
[----:B------:R-:W-:Y:S01]  /*0e00*/  IMAD R12, R3, R4, R12 ;  /* 0x00000004030c7224 */ /* 0x000fe200078e020c */
[----:B------:R-:W-:Y:S01]  /*0e10*/  LOP3.LUT R4, R14, R5, RZ, 0xc0, !PT ;  /* 0x000000050e047212 */ /* 0x000fe200078ec0ff */
[----:B--2---:R-:W-:Y:S02]  /*0e20*/  IMAD R3, R8, R21, R20 ;  /* 0x0000001508037224 */ /* 0x004fe400078e0214 */
[----:B---3--:R-:W-:Y:S02]  /*0e30*/  IMAD R7, R12, R25, R7 ;  /* 0x000000190c077224 */ /* 0x008fe400078e0207 */
[----:B------:R-:W-:Y:S02]  /*0e40*/  IMAD.MOV.U32 R5, RZ, RZ, 0x1 ;  /* 0x00000001ff057424 */ /* 0x000fe400078e00ff */
[----:B------:R-:W-:-:S03]  /*0e50*/  IMAD R4, R3, R22, R4 ;  /* 0x0000001603047224 */ /* 0x000fc600078e0204 */
[----:B------:R-:W-:Y:S02]  /*0e60*/  PRMT R3, R5, 0x7610, R3 ;  /* 0x0000761005037816 */ /* 0x000fe40000000003 */
[----:B------:R-:W-:Y:S02]  /*0e70*/  SEL R68, R4, R7, !P1 ;  /* 0x0000000704447207 */ /* 0x000fe40004800000 */
[----:B------:R-:W-:-:S07]  /*0e80*/  SEL R67, R7, R4, !P1 ;  /* 0x0000000407437207 */ /* 0x000fce0004800000 */
.L_x_8:
[----:B------:R-:W-:-:S08]  /*0e90*/  NOP ;  /* 0x0000000000007918 */ /* 0x000fd00000000000 */
[----:B------:R-:W0:Y:S02]  /*0ea0*/  USETMAXREG.TRY_ALLOC.CTAPOOL UP0, 0xe8 ;  /* 0x000000e8000079c8 */ /* 0x000e240008000600 */
[----:B0-----:R-:W-:-:S13]  /*0eb0*/  PLOP3.LUT P0, PT, PT, PT, UP0, 0x80, 0x0 ;  /* 0x000000000000781c */ /* 0x001fda0003f0f008 */
[----:B------:R-:W-:Y:S05]  /*0ec0*/  @!P0 BRA `(.L_x_8) ;  /* 0xfffffffc00f08947 */ /* 0x000fea000383ffff */
[----:B------:R-:W-:Y:S01]  /*0ed0*/  ULDC.64 UR4, c[0x0][0x598] ;  /* 0x0001660000047ab9 */ /* 0x000fe20000000a00 */
[----:B------:R-:W-:Y:S01]  /*0ee0*/  ULDC.64 UR38, c[0x0][0x208] ;  /* 0x0000820000267ab9 */ /* 0x000fe20000000a00 */
[----:B------:R-:W-:-:S04]  /*0ef0*/  ISETP.NE.U32.AND P0, PT, RZ, UR4, PT ;  /* 0x00000004ff007c0c */ /* 0x000fc8000bf05070 */
[----:B------:R-:W-:-:S13]  /*0f00*/  ISETP.NE.AND.EX P0, PT, RZ, UR5, PT, P0 ;  /* 0x00000005ff007c0c */ /* 0x000fda000bf05300 */
[----:B------:R-:W-:Y:S05]  /*0f10*/  @!P0 BRA `(.L_x_11) ;  /* 0x00000000001c8947 */ /* 0x000fea0003800000 */
[----:B------:R-:W0:Y:S02]  /*0f20*/  LDC.64 R4, c[0x0][0x598] ;  /* 0x00016600ff047b82 */ /* 0x000e240000000a00 */
[----:B0-----:R-:W2:Y:S02]  /*0f30*/  LDG.E.64 R4, desc[UR38][R4.64] ;  /* 0x0000002604047981 */ /* 0x001ea4000c1e1b00 */
[----:B--2---:R-:W-:-:S04]  /*0f40*/  ISETP.NE.U32.AND P0, PT, R4, RZ, PT ;  /* 0x000000ff0400720c */ /* 0x004fc80003f05070 */
[----:B------:R-:W-:-:S13]  /*0f50*/  ISETP.NE.AND.EX P0, PT, R5, RZ, PT, P0 ;  /* 0x000000ff0500720c */ /* 0x000fda0003f05300 */
[----:B------:R-:W-:Y:S05]  /*0f60*/  @!P0 BRA `(.L_x_11) ;  /* 0x0000000000088947 */ /* 0x000fea0003800000 */
[----:B------:R0:W5:Y:S01]  /*0f70*/  LD.E R56, desc[UR38][R4.64] ;  /* 0x0000002604387980 */ /* 0x000162000c101900 */
[----:B------:R-:W-:Y:S05]  /*0f80*/  BRA `(.L_x_12) ;  /* 0x0000000000247947 */ /* 0x000fea0003800000 */
.L_x_11:
[----:B------:R-:W-:Y:S02]  /*0f90*/  ULDC.64 UR4, c[0x0][0x588] ;  /* 0x0001620000047ab9 */ /* 0x000fe40000000a00 */
[----:B------:R-:W-:-:S04]  /*0fa0*/  ISETP.NE.U32.AND P0, PT, RZ, UR4, PT ;  /* 0x00000004ff007c0c */ /* 0x000fc8000bf05070 */
[----:B------:R-:W-:-:S13]  /*0fb0*/  ISETP.NE.AND.EX P0, PT, RZ, UR5, PT, P0 ;  /* 0x00000005ff007c0c */ /* 0x000fda000bf05300 */
[----:B------:R-:W-:Y:S05]  /*0fc0*/  @!P0 BRA `(.L_x_13) ;  /* 0x00000000000c8947 */ /* 0x000fea0003800000 */
[----:B------:R-:W0:Y:S02]  /*0fd0*/  LDC.64 R56, c[0x0][0x588] ;  /* 0x00016200ff387b82 */ /* 0x000e240000000a00 */
[----:B0-----:R1:W5:Y:S01]  /*0fe0*/  LDG.E R56, desc[UR38][R56.64] ;  /* 0x0000002638387981 */ /* 0x001362000c1e1900 */
[----:B------:R-:W-:Y:S05]  /*0ff0*/  BRA `(.L_x_12) ;  /* 0x0000000000087947 */ /* 0x000fea0003800000 */
.L_x_13:
[----:B------:R-:W-:Y:S02]  /*1000*/  ULDC UR4, c[0x0][0x580] ;  /* 0x0001600000047ab9 */ /* 0x000fe40000000800 */
[----:B------:R-:W-:-:S07]  /*1010*/  IMAD.U32 R56, RZ, RZ, UR4 ;  /* 0x00000004ff387e24 */ /* 0x000fce000f8e00ff */
.L_x_12:
[----:B------:R-:W-:Y:S02]  /*1020*/  ULDC.64 UR4, c[0x0][0x5a0] ;  /* 0x0001680000047ab9 */ /* 0x000fe40000000a00 */
[----:B------:R-:W-:-:S04]  /*1030*/  ISETP.NE.U32.AND P0, PT, RZ, UR4, PT ;  /* 0x00000004ff007c0c */ /* 0x000fc8000bf05070 */
[----:B------:R-:W-:-:S13]  /*1040*/  ISETP.NE.AND.EX P0, PT, RZ, UR5, PT, P0 ;  /* 0x00000005ff007c0c */ /* 0x000fda000bf05300 */
[----:B------:R-:W-:Y:S05]  /*1050*/  @!P0 BRA `(.L_x_14) ;  /* 0x00000000001c8947 */ /* 0x000fea0003800000 */
[----:B0-----:R-:W0:Y:S02]  /*1060*/  LDC.64 R4, c[0x0][0x5a0] ;  /* 0x00016800ff047b82 */ /* 0x001e240000000a00 */
[----:B0-----:R-:W2:Y:S02]  /*1070*/  LDG.E.64 R4, desc[UR38][R4.64] ;  /* 0x0000002604047981 */ /* 0x001ea4000c1e1b00 */
[----:B--2---:R-:W-:-:S04]  /*1080*/  ISETP.NE.U32.AND P0, PT, R4, RZ, PT ;  /* 0x000000ff0400720c */ /* 0x004fc80003f05070 */
[----:B------:R-:W-:-:S13]  /*1090*/  ISETP.NE.AND.EX P0, PT, R5, RZ, PT, P0 ;  /* 0x000000ff0500720c */ /* 0x000fda0003f05300 */
[----:B------:R-:W-:Y:S05]  /*10a0*/  @!P0 BRA `(.L_x_14) ;  /* 0x0000000000088947 */ /* 0x000fea0003800000 */
[----:B-1----:R0:W5:Y:S01]  /*10b0*/  LD.E R57, desc[UR38][R4.64] ;  /* 0x0000002604397980 */ /* 0x002162000c101900 */
[----:B------:R-:W-:Y:S05]  /*10c0*/  BRA `(.L_x_15) ;  /* 0x0000000000247947 */ /* 0x000fea0003800000 */
.L_x_14:
[----:B------:R-:W-:Y:S02]  /*10d0*/  ULDC.64 UR4, c[0x0][0x590] ;  /* 0x0001640000047ab9 */ /* 0x000fe40000000a00 */
[----:B------:R-:W-:-:S04]  /*10e0*/  ISETP.NE.U32.AND P0, PT, RZ, UR4, PT ;  /* 0x00000004ff007c0c */ /* 0x000fc8000bf05070 */
[----:B------:R-:W-:-:S13]  /*10f0*/  ISETP.NE.AND.EX P0, PT, RZ, UR5, PT, P0 ;  /* 0x00000005ff007c0c */ /* 0x000fda000bf05300 */
[----:B------:R-:W-:Y:S05]  /*1100*/  @!P0 BRA `(.L_x_16) ;  /* 0x00000000000c8947 */ /* 0x000fea0003800000 */
[----:B0-----:R-:W1:Y:S02]  /*1110*/  LDC.64 R4, c[0x0][0x590] ;  /* 0x00016400ff047b82 */ /* 0x001e640000000a00 */
[----:B-1----:R1:W5:Y:S01]  /*1120*/  LDG.E R57, desc[UR38][R4.64] ;  /* 0x0000002604397981 */ /* 0x002362000c1e1900 */
[----:B------:R-:W-:Y:S05]  /*1130*/  BRA `(.L_x_15) ;  /* 0x0000000000087947 */ /* 0x000fea0003800000 */
.L_x_16:
[----:B------:R-:W-:Y:S02]  /*1140*/  ULDC UR4, c[0x0][0x584] ;  /* 0x0001610000047ab9 */ /* 0x000fe40000000800 */
[----:B-1----:R-:W-:-:S07]  /*1150*/  IMAD.U32 R57, RZ, RZ, UR4 ;  /* 0x00000004ff397e24 */ /* 0x002fce000f8e00ff */
.L_x_15:
[----:B------:R-:W-:-:S13]  /*1160*/  LOP3.LUT P0, RZ, R3, 0xff, RZ, 0xc0, !PT ;  /* 0x000000ff03ff7812 */ /* 0x000fda000780c0ff */
[----:B------:R-:W-:Y:S05]  /*1170*/  @!P0 EXIT ;  /* 0x000000000000894d */ /* 0x000fea0003800000 */
[----:B------:R-:W2:Y:S01]  /*1180*/  LDC R59, c[0x0][0x658] ;  /* 0x00019600ff3b7b82 */ /* 0x000ea20000000800 */
[----:B------:R-:W-:Y:S01]  /*1190*/  LOP3.LUT R6, R6, 0x1, RZ, 0xc0, !PT ;  /* 0x0000000106067812 */ /* 0x000fe200078ec0ff */
[----:B------:R-:W-:Y:S01]  /*11a0*/  ULDC.64 UR6, c[0x0][0x288] ;  /* 0x0000a20000067ab9 */ /* 0x000fe20000000a00 */
[----:B------:R-:W-:Y:S01]  /*11b0*/  SHF.R.U32.HI R3, RZ, 0x2, R60 ;  /* 0x00000002ff037819 */ /* 0x000fe2000001163c */
[----:B------:R-:W-:Y:S01]  /*11c0*/  UIADD3 UR4, UR7, 0x1f, URZ ;  /* 0x0000001f07047890 */ /* 0x000fe2000fffe03f */
[----:B------:R-:W-:Y:S01]  /*11d0*/  SHF.R.U32.HI R0, RZ, 0x1, R0 ;  /* 0x00000001ff007819 */ /* 0x000fe20000011600 */
[----:B------:R-:W-:Y:S01]  /*11e0*/  IMAD.SHL.U32 R22, R6, 0x40, RZ ;  /* 0x0000004006167824 */ /* 0x000fe200078e00ff */
[----:B------:R-:W-:Y:S01]  /*11f0*/  LOP3.LUT R3, R3, 0x7, RZ, 0xc0, !PT ;  /* 0x0000000703037812 */ /* 0x000fe200078ec0ff */
[----:B------:R-:W-:Y:S01]  /*1200*/  USHF.R.S32.HI UR5, URZ, 0x1f, UR4 ;  /* 0x0000001f3f057899 */ /* 0x000fe20008011404 */
[----:B------:R-:W-:Y:S01]  /*1210*/  LOP3.LUT R0, R0, 0x30, RZ, 0xc0, !PT ;  /* 0x0000003000007812 */ /* 0x000fe200078ec0ff */
[----:B01----:R-:W-:Y:S01]  /*1220*/  IMAD.MOV.U32 R4, RZ, RZ, 0x1 ;  /* 0x00000001ff047424 */ /* 0x003fe200078e00ff */
[--C-:B------:R-:W-:Y:S01]  /*1230*/  LOP3.LUT R22, R22, 0x40, R3.reuse, 0xe2, !PT ;  /* 0x0000004016167812 */ /* 0x100fe200078ee203 */
[----:B------:R-:W-:Y:S01]  /*1240*/  ULEA.HI UR5, UR5, UR4, URZ, 0x5 ;  /* 0x0000000405057291 */ /* 0x000fe2000f8f283f */
[-C--:B------:R-:W-:Y:S01]  /*1250*/  IADD3 R3, RZ, -R0.reuse, -R3 ;  /* 0x80000000ff037210 */ /* 0x080fe20007ffe803 */
[----:B------:R-:W-:Y:S01]  /*1260*/  IMAD.U32 R5, RZ, RZ, UR6 ;  /* 0x00000006ff057e24 */ /* 0x000fe2000f8e00ff */
[----:B------:R-:W-:Y:S01]  /*1270*/  LOP3.LUT R22, R22, R0, RZ, 0xfc, !PT ;  /* 0x0000000016167212 */ /* 0x000fe200078efcff */
[----:B------:R-:W-:Y:S01]  /*1280*/  USHF.R.S32.HI UR43, URZ, 0x5, UR5 ;  /* 0x000000053f2b7899 */ /* 0x000fe20008011405 */
[----:B------:R-:W-:Y:S01]  /*1290*/  IMAD.MOV.U32 R0, RZ, RZ, -0x1 ;  /* 0xffffffffff007424 */ /* 0x000fe200078e00ff */
[----:B------:R-:W-:Y:S01]  /*12a0*/  LOP3.LUT R58, R60, 0x3, RZ, 0xc0, !PT ;  /* 0x000000033c3a7812 */ /* 0x000fe200078ec0ff */
[----:B------:R-:W-:Y:S01]  /*12b0*/  IMAD R3, R6, -0x40, R3 ;  /* 0xffffffc006037824 */ /* 0x000fe200078e0203 */
[----:B------:R-:W-:Y:S01]  /*12c0*/  UISETP.LT.AND UP0, UPT, UR43, 0x1, UPT ;  /* 0x000000012b00788c */ /* 0x000fe2000bf01270 */
[----:B------:R-:W-:Y:S01]  /*12d0*/  LOP3.LUT R61, R60, 0x80, RZ, 0xc0, !PT ;  /* 0x000000803c3d7812 */ /* 0x000fe200078ec0ff */
[----:B------:R-:W-:Y:S01]  /*12e0*/  ULDC UR4, c[0x0][0x284] ;  /* 0x0000a10000047ab9 */ /* 0x000fe20000000800 */
[----:B------:R-:W-:Y:S01]  /*12f0*/  IMAD R58, R58, -0x2, R5 ;  /* 0xfffffffe3a3a7824 */ /* 0x000fe200078e0205 */
[-C--:B--2---:R-:W-:Y:S01]  /*1300*/  SHF.L.U32 R0, R0, R59.reuse, RZ ;  /* 0x0000003b00007219 */ /* 0x084fe200000006ff */
[----:B------:R-:W-:Y:S01]  /*1310*/  USEL UR44, UR43, 0x1, UP0 ;  /* 0x000000012b2c7887 */ /* 0x000fe20008000000 */
[----:B------:R-:W-:Y:S01]  /*1320*/  SHF.L.U32 R59, R4, R59, RZ ;  /* 0x0000003b043b7219 */ /* 0x000fe200000006ff */
[----:B------:R-:W-:Y:S01]  /*1330*/  IMAD.SHL.U32 R60, R60, 0x2, RZ ;  /* 0x000000023c3c7824 */ /* 0x000fe200078e00ff */
[----:B------:R-:W-:Y:S01]  /*1340*/  SHF.R.U32.HI R61, RZ, 0x7, R61 ;  /* 0x00000007ff3d7819 */ /* 0x000fe2000001163d */
[----:B------:R-:W-:Y:S01]  /*1350*/  VIADD R63, R3, UR4 ;  /* 0x00000004033f7c36 */ /* 0x000fe20008000000 */
[----:B------:R-:W-:Y:S01]  /*1360*/  LOP3.LUT R62, RZ, R0, RZ, 0x33, !PT ;  /* 0x00000000ff3e7212 */ /* 0x000fe200078e33ff */
[----:B------:R-:W-:Y:S01]  /*1370*/  IMAD.MOV.U32 R23, RZ, RZ, RZ ;  /* 0x000000ffff177224 */ /* 0x000fe200078e00ff */
[----:B------:R-:W-:Y:S01]  /*1380*/  UIADD3 UR44, UR43, -UR44, URZ ;  /* 0x8000002c2b2c7290 */ /* 0x000fe2000fffe03f */
[----:B------:R-:W-:Y:S01]  /*1390*/  UMOV UR40, URZ ;  /* 0x0000003f00287c82 */ /* 0x000fe20008000000 */
[----:B------:R-:W-:-:S10]  /*13a0*/  UMOV UR41, URZ ;  /* 0x0000003f00297c82 */ /* 0x000fd40008000000 */
.L_x_102:
[----:B0-----:R-:W0:Y:S01]  /*13b0*/  SHFL.IDX PT, R0, R61, RZ, 0x1f ;  /* 0x00001fff3d007589 */ /* 0x001e2200000e0000 */
[----:B------:R-:W1:Y:S01]  /*13c0*/  S2UR UR7, SR_CgaCtaId ;  /* 0x00000000000779c3 */ /* 0x000e620000008800 */
[----:B------:R-:W-:Y:S01]  /*13d0*/  UMOV UR6, 0x400 ;  /* 0x0000040000067882 */ /* 0x000fe20000000000 */
[----:B0-----:R-:W-:Y:S01]  /*13e0*/  R2UR UR4, R0 ;  /* 0x00000000000472ca */ /* 0x001fe200000e0000 */
[----:B-1----:R-:W-:-:S12]  /*13f0*/  ULEA UR6, UR7, UR6, 0x18 ;  /* 0x0000000607067291 */ /* 0x002fd8000f8ec03f */
[----:B------:R-:W-:-:S04]  /*1400*/  ULEA.HI UR5, UR4, UR4, URZ, 0x1 ;  /* 0x0000000404057291 */ /* 0x000fc8000f8f083f */
[----:B------:R-:W-:-:S04]  /*1410*/  ULOP3.LUT UR5, UR5, 0x1ffffe, URZ, 0xc0, !UPT ;  /* 0x001ffffe05057892 */ /* 0x000fc8000f8ec03f */
[----:B------:R-:W-:-:S03]  /*1420*/  UIADD3 UR5, UR4, -UR5, URZ ;  /* 0x8000000504057290 */ /* 0x000fc6000fffe03f */
[----:B------:R-:W-:Y:S01]  /*1430*/  ULDC UR4, c[0x0][0x28c] ;  /* 0x0000a30000047ab9 */ /* 0x000fe20000000800 */
[----:B------:R-:W-:Y:S01]  /*1440*/  ULEA UR5, UR5, UR6, 0xb ;  /* 0x0000000605057291 */ /* 0x000fe2000f8e583f */
[----:B------:R-:W-:-:S03]  /*1450*/  ISETP.LT.AND P0, PT, RZ, UR4, PT ;  /* 0x00000004ff007c0c */ /* 0x000fc6000bf01270 */
[----:B------:R-:W-:-:S04]  /*1460*/  UIADD3 UR5, UR5, 0x100, URZ ;  /* 0x0000010005057890 */ /* 0x000fc8000fffe03f */
[----:B------:R-:W-:-:S04]  /*1470*/  USHF.R.U32.HI UR5, URZ, 0x4, UR5 ;  /* 0x000000043f057899 */ /* 0x000fc80008011605 */
[----:B------:R-:W-:-:S04]  /*1480*/  ULOP3.LUT UR5, UR5, 0x3fff, URZ, 0xc0, !UPT ;  /* 0x00003fff05057892 */ /* 0x000fc8000f8ec03f */
[----:B------:R-:W-:Y:S01]  /*1490*/  ULOP3.LUT UR45, UR5, 0x10000, URZ, 0xfc, !UPT ;  /* 0x00010000052d7892 */ /* 0x000fe2000f8efc3f */
[----:B---3--:R-:W-:Y:S11]  /*14a0*/  @P0 BRA `(.L_x_17) ;  /* 0x0000000000400947 */ /* 0x008ff60003800000 */
[----:B------:R-:W-:Y:S01]  /*14b0*/  MOV R0, 0x0 ;  /* 0x0000000000007802 */ /* 0x000fe20000000f00 */
[----:B------:R-:W-:Y:S01]  /*14c0*/  ULDC.64 UR4, c[0x4][0x68] ;  /* 0x01001a0000047ab9 */ /* 0x000fe20000000a00 */
[----:B------:R-:W-:Y:S01]  /*14d0*/  ULDC.64 UR6, c[0x4][0x8] ;  /* 0x0100020000067ab9 */ /* 0x000fe20000000a00 */
[----:B------:R-:W-:Y:S01]  /*14e0*/  IMAD.U32 R4, RZ, RZ, UR4 ;  /* 0x00000004ff047e24 */ /* 0x000fe2000f8e00ff */
[----:B------:R0:W1:Y:S01]  /*14f0*/  LDC.64 R14, c[0x4][R0] ;  /* 0x01000000000e7b82 */ /* 0x0000620000000a00 */
[----:B------:R-:W-:Y:S01]  /*1500*/  IMAD.U32 R5, RZ, RZ, UR5 ;  /* 0x00000005ff057e24 */ /* 0x000fe2000f8e00ff */
[----:B------:R-:W-:Y:S01]  /*1510*/  ULDC.64 UR4, c[0x4][0x70] ;  /* 0x01001c0000047ab9 */ /* 0x000fe20000000a00 */
[----:B------:R-:W-:Y:S02]  /*1520*/  IMAD.U32 R10, RZ, RZ, UR6 ;  /* 0x00000006ff0a7e24 */ /* 0x000fe4000f8e00ff */
[----:B------:R-:W-:Y:S02]  /*1530*/  IMAD.U32 R6, RZ, RZ, UR4 ;  /* 0x00000004ff067e24 */ /* 0x000fe4000f8e00ff */
[----:B------:R-:W-:-:S02]  /*1540*/  IMAD.U32 R7, RZ, RZ, UR5 ;  /* 0x00000005ff077e24 */ /* 0x000fc4000f8e00ff */
[----:B------:R-:W-:Y:S02]  /*1550*/  IMAD.U32 R11, RZ, RZ, UR7 ;  /* 0x00000007ff0b7e24 */ /* 0x000fe4000f8e00ff */
[----:B------:R-:W-:Y:S02]  /*1560*/  IMAD.MOV.U32 R8, RZ, RZ, 0x1e1 ;  /* 0x000001e1ff087424 */ /* 0x000fe400078e00ff */
[----:B------:R-:W-:Y:S02]  /*1570*/  IMAD.MOV.U32 R12, RZ, RZ, 0x1 ;  /* 0x00000001ff0c7424 */ /* 0x000fe400078e00ff */
[----:B0-----:R-:W-:-:S07]  /*1580*/  IMAD.MOV.U32 R13, RZ, RZ, RZ ;  /* 0x000000ffff0d7224 */ /* 0x001fce00078e00ff */
[----:B------:R-:W-:-:S07]  /*1590*/  LEPC R20, `(.L_x_17) ;  /* 0x000000001014794e */ /* 0x000fce0000000000 */
[----:B-1---5:R-:W-:Y:S05]  /*15a0*/  CALL.ABS.NOINC R14 ;  /* 0x000000000e007343 */ /* 0x022fea0003c00000 */
.L_x_17:
[----:B------:R-:W-:-:S04]  /*15b0*/  LOP3.LUT R0, R18, 0x1, RZ, 0xfc, !PT ;  /* 0x0000000112007812 */ /* 0x000fc800078efcff */
[----:B------:R-:W-:-:S13]  /*15c0*/  ISETP.NE.AND P0, PT, R0, 0x3, PT ;  /* 0x000000030000780c */ /* 0x000fda0003f05270 */
[----:B------:R-:W-:Y:S05]  /*15d0*/  @!P0 BRA `(.L_x_18) ;  /* 0x0000000000048947 */ /* 0x000fea0003800000 */
[----:B------:R-:W-:Y:S01]  /*15e0*/  BPT.TRAP 0x1 ;  /* 0x000000040000795c */ /* 0x000fe20000300000 */
.L_x_18:
[----:B------:R-:W0:Y:S01]  /*15f0*/  S2UR UR5, SR_CgaCtaId ;  /* 0x00000000000579c3 */ /* 0x000e220000008800 */
[----:B------:R-:W-:Y:S01]  /*1600*/  UMOV UR4, 0x400 ;  /* 0x0000040000047882 */ /* 0x000fe20000000000 */
[----:B------:R-:W-:Y:S02]  /*1610*/  IMAD.U32 R0, RZ, RZ, UR40 ;  /* 0x00000028ff007e24 */ /* 0x000fe4000f8e00ff */
[----:B------:R-:W-:-:S03]  /*1620*/  IMAD.U32 R3, RZ, RZ, UR41 ;  /* 0x00000029ff037e24 */ /* 0x000fc6000f8e00ff */
[----:B------:R-:W-:Y:S01]  /*1630*/  SHF.L.U32 R0, R0, 0x1f, RZ ;  /* 0x0000001f00007819 */ /* 0x000fe200000006ff */
[----:B0-----:R-:W-:-:S06]  /*1640*/  ULEA UR4, UR5, UR4, 0x18 ;  /* 0x0000000405047291 */ /* 0x001fcc000f8ec03f */
[----:B------:R-:W-:-:S04]  /*1650*/  IMAD.U32 R6, RZ, RZ, UR4 ;  /* 0x00000004ff067e24 */ /* 0x000fc8000f8e00ff */
[----:B------:R-:W-:-:S04]  /*1660*/  IMAD R3, R3, 0x8, R6 ;  /* 0x0000000803037824 */ /* 0x000fc800078e0206 */
[----:B------:R0:W1:Y:S01]  /*1670*/  SYNCS.PHASECHK.TRANS64.TRYWAIT P1, [R3+URZ], R0 ;  /* 0x00000000030075a7 */ /* 0x000062000802017f */
[----:B------:R-:W-:Y:S05]  /*1680*/  @!P0 BRA `(.L_x_19) ;  /* 0x0000000000048947 */ /* 0x000fea0003800000 */
[----:B------:R-:W-:Y:S01]  /*1690*/  BPT.TRAP 0x1 ;  /* 0x000000040000795c */ /* 0x000fe20000300000 */
.L_x_19:
[----:B------:R-:W-:-:S05]  /*16a0*/  IMAD.U32 R4, RZ, RZ, UR44 ;  /* 0x0000002cff047e24 */ /* 0x000fca000f8e00ff */
[----:B------:R-:W-:Y:S01]  /*16b0*/  ISETP.GE.AND P2, PT, R4, 0x1, PT ;  /* 0x000000010400780c */ /* 0x000fe20003f46270 */
[----:B-1----:R-:W-:-:S12]  /*16c0*/  @P1 BRA `(.L_x_20) ;  /* 0x0000000000081947 */ /* 0x002fd80003800000 */
[----:B------:R-:W1:Y:S02]  /*16d0*/  SYNCS.PHASECHK.TRANS64.TRYWAIT P1, [R3+URZ], R0 ;  /* 0x00000000030075a7 */ /* 0x000e64000802017f */
[----:B-1----:R-:W-:Y:S05]  /*16e0*/  @!P1 BRA `(.L_x_21) ;  /* 0x0000003c00ac9947 */ /* 0x002fea0003800000 */
.L_x_20:
[----:B------:R-:W-:Y:S05]  /*16f0*/  WARPSYNC.ALL ;  /* 0x0000000000007948 */ /* 0x000fea0003800000 */
[----:B------:R-:W-:Y:S01]  /*1700*/  R2UR UR4, R6 ;  /* 0x00000000060472ca */ /* 0x000fe200000e0000 */
[----:B------:R-:W-:Y:S01]  /*1710*/  WARPGROUP.ARRIVE ;  /* 0x00000000000079c5 */ /* 0x000fe20000000000 */
[----:B------:R-:W-:Y:S01]  /*1720*/  UMOV UR5, 0xc0000010 ;  /* 0xc000001000057882 */ /* 0x000fe20000000000 */
[----:B------:R-:W-:-:S10]  /*1730*/  UMOV UR7, 0xc0000010 ;  /* 0xc000001000077882 */ /* 0x000fd40000000000 */
[----:B------:R-:W-:-:S04]  /*1740*/  UIADD3 UR4, UR4, 0x4100, URZ ;  /* 0x0000410004047890 */ /* 0x000fc8000fffe03f */
[----:B------:R-:W-:-:S04]  /*1750*/  USHF.R.U32.HI UR4, URZ, 0x4, UR4 ;  /* 0x000000043f047899 */ /* 0x000fc80008011604 */
[----:B------:R-:W-:-:S04]  /*1760*/  ULOP3.LUT UR4, UR4, 0x3fff, URZ, 0xc0, !UPT ;  /* 0x00003fff04047892 */ /* 0x000fc8000f8ec03f */
[----:B------:R-:W-:Y:S02]  /*1770*/  ULOP3.LUT UR9, UR4, 0x10000, URZ, 0xfc, !UPT ;  /* 0x0001000004097892 */ /* 0x000fe4000f8efc3f */
[----:B------:R-:W-:Y:S02]  /*1780*/  ULEA UR4, UR41, UR45, 0x8 ;  /* 0x0000002d29047291 */ /* 0x000fe4000f8e403f */
[----:B------:R-:W-:-:S09]  /*1790*/  ULEA UR6, UR41, UR9, 0x7 ;  /* 0x0000000929067291 */ /* 0x000fd2000f8e383f */
[----:B------:R-:W-:Y:S03]  /*17a0*/  IGMMA.64x64x32.S8.S8 R24, gdesc[UR4], RZ, !UPT, gsb0 ;  /* 0x01e00000041879f1 */ /* 0x000fe6000c0410ff */
[----:B------:R-:W-:Y:S02]  /*17b0*/  WARPGROUP.DEPBAR.LE gsb0, 0x0 ;  /* 0x00008000000079c5 */ /* 0x000fe40000010000 */
[----:B------:R-:W-:Y:S05]  /*17c0*/  @!P2 BRA `(.L_x_22) ;  /* 0x0000000000cca947 */ /* 0x000fea0003800000 */
[----:B------:R-:W-:Y:S01]  /*17d0*/  UIADD3 UR4, UR41, 0x1, URZ ;  /* 0x0000000129047890 */ /* 0x000fe2000fffe03f */
[----:B01----:R-:W-:Y:S02]  /*17e0*/  IMAD.U32 R0, RZ, RZ, UR44 ;  /* 0x0000002cff007e24 */ /* 0x003fe4000f8e00ff */
[----:B------:R-:W-:Y:S01]  /*17f0*/  IMAD.U32 R3, RZ, RZ, UR41 ;  /* 0x00000029ff037e24 */ /* 0x000fe2000f8e00ff */
[----:B------:R-:W-:-:S04]  /*1800*/  UISETP.NE.AND UP0, UPT, UR4, 0x4, UPT ;  /* 0x000000040400788c */ /* 0x000fc8000bf05270 */
[----:B------:R-:W-:Y:S02]  /*1810*/  USEL UR5, URZ, 0x1, UP0 ;  /* 0x000000013f057887 */ /* 0x000fe40008000000 */
[----:B------:R-:W-:Y:S02]  /*1820*/  USEL UR8, UR4, URZ, UP0 ;  /* 0x0000003f04087287 */ /* 0x000fe40008000000 */
[----:B------:R-:W-:-:S06]  /*1830*/  ULOP3.LUT UR5, UR40, UR5, URZ, 0x3c, !UPT ;  /* 0x0000000528057292 */ /* 0x000fcc000f8e3c3f */
[----:B------:R-:W-:-:S07]  /*1840*/  IMAD.U32 R7, RZ, RZ, UR5 ;  /* 0x00000005ff077e24 */ /* 0x000fce000f8e00ff */
.L_x_29:
[----:B------:R-:W-:Y:S05]  /*1850*/  @!P0 BRA `(.L_x_23) ;  /* 0x0000000000048947 */ /* 0x000fea0003800000 */
[----:B------:R-:W-:Y:S01]  /*1860*/  BPT.TRAP 0x1 ;  /* 0x000000040000795c */ /* 0x000fe20000300000 */
.L_x_23:
[----:B------:R-:W0:Y:S01]  /*1870*/  S2UR UR5, SR_CgaCtaId ;  /* 0x00000000000579c3 */ /* 0x000e220000008800 */
[----:B------:R-:W-:Y:S01]  /*1880*/  UMOV UR4, 0x400 ;  /* 0x0000040000047882 */ /* 0x000fe20000000000 */
[----:B------:R-:W-:Y:S01]  /*1890*/  IMAD.U32 R5, RZ, RZ, UR8 ;  /* 0x00000008ff057e24 */ /* 0x000fe2000f8e00ff */
[----:B------:R-:W-:Y:S01]  /*18a0*/  SHF.L.U32 R4, R7, 0x1f, RZ ;  /* 0x0000001f07047819 */ /* 0x000fe200000006ff */
[----:B0-----:R-:W-:-:S06]  /*18b0*/  ULEA UR4, UR5, UR4, 0x18 ;  /* 0x0000000405047291 */ /* 0x001fcc000f8ec03f */
[----:B------:R-:W-:-:S04]  /*18c0*/  IMAD.U32 R6, RZ, RZ, UR4 ;  /* 0x00000004ff067e24 */ /* 0x000fc8000f8e00ff */
[----:B------:R-:W-:-:S04]  /*18d0*/  IMAD R5, R5, 0x8, R6 ;  /* 0x0000000805057824 */ /* 0x000fc800078e0206 */
[----:B------:R0:W1:Y:S01]  /*18e0*/  SYNCS.PHASECHK.TRANS64.TRYWAIT P1, [R5+URZ], R4 ;  /* 0x00000004050075a7 */ /* 0x000062000802017f */
[----:B------:R-:W-:Y:S05]  /*18f0*/  @!P0 BRA `(.L_x_24) ;  /* 0x0000000000048947 */ /* 0x000fea0003800000 */
[----:B------:R-:W-:Y:S01]  /*1900*/  BPT.TRAP 0x1 ;  /* 0x000000040000795c */ /* 0x000fe20000300000 */
.L_x_24:
[----:B-1----:R-:W-:Y:S05]  /*1910*/  @P1 BRA `(.L_x_25) ;  /* 0x0000000000081947 */ /* 0x002fea0003800000 */
[----:B------:R-:W1:Y:S02]  /*1920*/  SYNCS.PHASECHK.TRANS64.TRYWAIT P1, [R5+URZ], R4 ;  /* 0x00000004050075a7 */ /* 0x000e64000802017f */
[----:B-1----:R-:W-:Y:S05]  /*1930*/  @!P1 BRA `(.L_x_26) ;  /* 0x0000003c002c9947 */ /* 0x002fea0003800000 */
.L_x_25:
[----:B------:R-:W-:Y:S01]  /*1940*/  ULEA UR4, UR8, UR45, 0x8 ;  /* 0x0000002d08047291 */ /* 0x000fe2000f8e403f */
[----:B------:R-:W-:Y:S01]  /*1950*/  WARPGROUP.ARRIVE ;  /* 0x00000000000079c5 */ /* 0x000fe20000000000 */
[----:B------:R-:W-:Y:S01]  /*1960*/  ULEA UR6, UR8, UR9, 0x7 ;  /* 0x0000000908067291 */ /* 0x000fe2000f8e383f */
[----:B------:R-:W-:Y:S01]  /*1970*/  UMOV UR5, 0xc0000010 ;  /* 0xc000001000057882 */ /* 0x000fe20000000000 */
[----:B------:R-:W-:-:S07]  /*1980*/  UMOV UR7, 0xc0000010 ;  /* 0xc000001000077882 */ /* 0x000fce0000000000 */
[----:B------:R-:W-:Y:S03]  /*1990*/  IGMMA.64x64x32.S8.S8 R24, gdesc[UR4], R24, gsb0 ;  /* 0x01e00000041879f1 */ /* 0x000fe60008041018 */
[----:B------:R-:W-:Y:S02]  /*19a0*/  WARPGROUP.DEPBAR.LE gsb0, 0x0 ;  /* 0x00008000000079c5 */ /* 0x000fe40000010000 */
[----:B------:R-:W-:Y:S05]  /*19b0*/  @!P0 BRA `(.L_x_27) ;  /* 0x0000000000048947 */ /* 0x000fea0003800000 */
[----:B------:R-:W-:Y:S01]  /*19c0*/  BPT.TRAP 0x1 ;  /* 0x000000040000795c */ /* 0x000fe20000300000 */
.L_x_27:
[----:B------:R-:W-:-:S13]  /*19d0*/  ISETP.NE.AND P1, PT, R66, RZ, PT ;  /* 0x000000ff4200720c */ /* 0x000fda0003f25270 */
[----:B01----:R-:W-:-:S04]  /*19e0*/  @P1 IMAD R4, R3, 0x8, R6 ;  /* 0x0000000803041824 */ /* 0x003fc800078e0206 */
[----:B------:R-:W-:-:S05]  /*19f0*/  @P1 VIADD R4, R4, 0x20 ;  /* 0x0000002004041836 */ /* 0x000fca0000000000 */
[----:B------:R-:W-:-:S04]  /*1a00*/  @P1 PRMT R4, R19, 0x654, R4 ;  /* 0x0000065413041816 */ /* 0x000fc80000000004 */
[----:B------:R0:W-:Y:S01]  /*1a10*/  @P1 SYNCS.ARRIVE.TRANS64.RED.A1T0 RZ, [R4+URZ], RZ ;  /* 0x000000ff04ff19a7 */ /* 0x0001e2000810043f */
[----:B------:R-:W-:-:S13]  /*1a20*/  ISETP.GT.U32.AND P1, PT, R18, 0x1, PT ;  /* 0x000000011200780c */ /* 0x000fda0003f24070 */
[----:B0-----:R-:W-:Y:S05]  /*1a30*/  @P1 BRA `(.L_x_28) ;  /* 0x0000000000041947 */ /* 0x001fea0003800000 */
[----:B------:R-:W-:Y:S01]  /*1a40*/  BPT.TRAP 0x1 ;  /* 0x000000040000795c */ /* 0x000fe20000300000 */
.L_x_28:
[----:B------:R-:W-:Y:S01]  /*1a50*/  UIADD3 UR8, UR8, 0x1, URZ ;  /* 0x0000000108087890 */ /* 0x000fe2000fffe03f */
[C---:B------:R-:W-:Y:S01]  /*1a60*/  ISETP.GT.AND P2, PT, R0.reuse, 0x1, PT ;  /* 0x000000010000780c */ /* 0x040fe20003f44270 */
[----:B------:R-:W-:Y:S02]  /*1a70*/  VIADD R3, R3, 0x1 ;  /* 0x0000000103037836 */ /* 0x000fe40000000000 */
[----:B------:R-:W-:Y:S01]  /*1a80*/  UISETP.NE.AND UP0, UPT, UR8, 0x4, UPT ;  /* 0x000000040800788c */ /* 0x000fe2000bf05270 */
[----:B------:R-:W-:Y:S02]  /*1a90*/  VIADD R0, R0, 0xffffffff ;  /* 0xffffffff00007836 */ /* 0x000fe40000000000 */
[C---:B------:R-:W-:Y:S01]  /*1aa0*/  ISETP.NE.AND P1, PT, R3.reuse, 0x4, PT ;  /* 0x000000040300780c */ /* 0x040fe20003f25270 */
[----:B------:R-:W-:Y:S02]  /*1ab0*/  USEL UR4, URZ, 0x1, UP0 ;  /* 0x000000013f047887 */ /* 0x000fe40008000000 */
[----:B------:R-:W-:Y:S01]  /*1ac0*/  USEL UR8, UR8, URZ, UP0 ;  /* 0x0000003f08087287 */ /* 0x000fe20008000000 */
[----:B------:R-:W-:-:S03]  /*1ad0*/  SEL R3, R3, RZ, P1 ;  /* 0x000000ff03037207 */ /* 0x000fc60000800000 */
[----:B------:R-:W-:Y:S01]  /*1ae0*/  LOP3.LUT R7, R7, UR4, RZ, 0x3c, !PT ;  /* 0x0000000407077c12 */ /* 0x000fe2000f8e3cff */
[----:B------:R-:W-:Y:S07]  /*1af0*/  @P2 BRA `(.L_x_29) ;  /* 0xfffffffc00542947 */ /* 0x000fee000383ffff */
.L_x_22:
[----:B01----:R-:W0:Y:S02]  /*1b00*/  LDC R0, c[0x0][0x28c] ;  /* 0x0000a300ff007b82 */ /* 0x003e240000000800 */
[----:B0-----:R-:W-:-:S13]  /*1b10*/  ISETP.GE.AND P1, PT, R0, 0x1, PT ;  /* 0x000000010000780c */ /* 0x001fda0003f26270 */
[----:B------:R-:W-:Y:S05]  /*1b20*/  @!P1 BRA `(.L_x_30) ;  /* 0x0000000000389947 */ /* 0x000fea0003800000 */
[----:B------:R-:W-:Y:S05]  /*1b30*/  @!P0 BRA `(.L_x_31) ;  /* 0x0000000000048947 */ /* 0x000fea0003800000 */
[----:B------:R-:W-:Y:S01]  /*1b40*/  BPT.TRAP 0x1 ;  /* 0x000000040000795c */ /* 0x000fe20000300000 */
.L_x_31:
[----:B------:R-:W-:-:S13]  /*1b50*/  ISETP.NE.AND P0, PT, R66, RZ, PT ;  /* 0x000000ff4200720c */ /* 0x000fda0003f05270 */
[----:B------:R-:W-:-:S05]  /*1b60*/  VOTEU.ANY UP0, P0 ;  /* 0x00000000003f7886 */ /* 0x000fca0000000100 */
[----:B------:R-:W-:-:S06]  /*1b70*/  @UP0 UIADD3 UR4, UR44, UR41, URZ ;  /* 0x000000292c040290 */ /* 0x000fcc000fffe03f */
[----:B------:R-:W-:-:S04]  /*1b80*/  IMAD.U32 R0, RZ, RZ, UR4 ;  /* 0x00000004ff007e24 */ /* 0x000fc8000f8e00ff */
[----:B------:R-:W-:-:S05]  /*1b90*/  @P0 IMAD.SHL.U32 R0, R0, 0x8, RZ ;  /* 0x0000000800000824 */ /* 0x000fca00078e00ff */
[----:B------:R-:W-:-:S04]  /*1ba0*/  @P0 LOP3.LUT R0, R0, 0x18, RZ, 0xc0, !PT ;  /* 0x0000001800000812 */ /* 0x000fc800078ec0ff */
[----:B------:R-:W-:-:S04]  /*1bb0*/  @P0 IADD3 R0, R6, 0x20, R0 ;  /* 0x0000002006000810 */ /* 0x000fc80007ffe000 */
[----:B------:R-:W-:-:S04]  /*1bc0*/  @P0 PRMT R0, R19, 0x654, R0 ;  /* 0x0000065413000816 */ /* 0x000fc80000000000 */
[----:B------:R0:W-:Y:S01]  /*1bd0*/  @P0 SYNCS.ARRIVE.TRANS64.RED.A1T0 RZ, [R0+URZ], RZ ;  /* 0x000000ff00ff09a7 */ /* 0x0001e2000810043f */
[----:B------:R-:W-:-:S13]  /*1be0*/  ISETP.GT.U32.AND P0, PT, R18, 0x1, PT ;  /* 0x000000011200780c */ /* 0x000fda0003f04070 */
[----:B0-----:R-:W-:Y:S05]  /*1bf0*/  @P0 BRA `(.L_x_30) ;  /* 0x0000000000040947 */ /* 0x001fea0003800000 */
[----:B------:R-:W-:Y:S01]  /*1c00*/  BPT.TRAP 0x1 ;  /* 0x000000040000795c */ /* 0x000fe20000300000 */
.L_x_30:
[----:B------:R-:W-:Y:S01]  /*1c10*/  UIADD3 UR41, UR43, UR41, URZ ;  /* 0x000000292b297290 */ /* 0x000fe2000fffe03f */
[----:B------:R-:W-:Y:S01]  /*1c20*/  IMAD.SHL.U32 R3, R68, 0x40, RZ ;  /* 0x0000004044037824 */ /* 0x000fe200078e00ff */
[----:B------:R-:W-:Y:S01]  /*1c30*/  ULDC UR5, c[0x0][0x288] ;  /* 0x0000a20000057ab9 */ /* 0x000fe20000000800 */
[----:B------:R-:W-:Y:S01]  /*1c40*/  IMAD.SHL.U32 R10, R67, 0x80, RZ ;  /* 0x00000080430a7824 */ /* 0x000fe200078e00ff */
[----:B------:R-:W-:Y:S01]  /*1c50*/  USHF.R.U32.HI UR4, URZ, 0x2, UR41 ;  /* 0x000000023f047899 */ /* 0x000fe20008011629 */
[----:B------:R-:W-:Y:S01]  /*1c60*/  SHF.R.S32.HI R11, RZ, 0x1f, R65 ;  /* 0x0000001fff0b7819 */ /* 0x000fe20000011441 */
[----:B------:R-:W-:Y:S01]  /*1c70*/  ULDC UR8, c[0x0][0x284] ;  /* 0x0000a10000087ab9 */ /* 0x000fe20000000800 */
[C---:B------:R-:W-:Y:S01]  /*1c80*/  ISETP.GE.AND P0, PT, R3.reuse, UR5, PT ;  /* 0x0000000503007c0c */ /* 0x040fe2000bf06270 */
[----:B------:R-:W-:Y:S01]  /*1c90*/  ULOP3.LUT UR4, UR4, 0x1, URZ, 0xc0, !UPT ;  /* 0x0000000104047892 */ /* 0x000fe2000f8ec03f */
[----:B------:R-:W-:Y:S01]  /*1ca0*/  LOP3.LUT R8, R3, 0x6, R60, 0xf8, !PT ;  /* 0x0000000603087812 */ /* 0x000fe200078ef83c */
[----:B------:R-:W-:Y:S01]  /*1cb0*/  UISETP.GT.U32.AND UP1, UPT, UR41, 0x3, UPT ;  /* 0x000000032900788c */ /* 0x000fe2000bf24070 */
[----:B------:R-:W-:Y:S01]  /*1cc0*/  ISETP.GE.OR P0, PT, R10, UR8, P0 ;  /* 0x000000080a007c0c */ /* 0x000fe20008706670 */
[----:B------:R-:W-:Y:S01]  /*1cd0*/  UISETP.NE.U32.AND UP0, UPT, UR4, 0x1, UPT ;  /* 0x000000010400788c */ /* 0x000fe2000bf05070 */
[----:B------:R-:W-:Y:S01]  /*1ce0*/  SHF.R.S32.HI R9, RZ, 0x1f, R8 ;  /* 0x0000001fff097819 */ /* 0x000fe20000011408 */
[----:B------:R-:W-:-:S02]  /*1cf0*/  UISETP.LT.U32.AND UP1, UPT, UR43, 0x4, UP1 ;  /* 0x000000042b00788c */ /* 0x000fc40008f21070 */
[----:B------:R-:W-:Y:S01]  /*1d00*/  UISETP.GT.U32.AND UP0, UPT, UR43, 0x3, !UP0 ;  /* 0x000000032b00788c */ /* 0x000fe2000c704070 */
[----:B------:R-:W-:Y:S01]  /*1d10*/  ULDC.64 UR6, c[0x0][0x5d0] ;  /* 0x0001740000067ab9 */ /* 0x000fe20000000a00 */
[----:B------:R-:W-:Y:S01]  /*1d20*/  USEL UR5, URZ, 0x1, !UP1 ;  /* 0x000000013f057887 */ /* 0x000fe2000c800000 */
[----:B------:R-:W-:Y:S01]  /*1d30*/  IMAD R0, R11, UR6, RZ ;  /* 0x000000060b007c24 */ /* 0x000fe2000f8e02ff */
[----:B------:R-:W-:Y:S01]  /*1d40*/  USEL UR4, URZ, 0x1, !UP0 ;  /* 0x000000013f047887 */ /* 0x000fe2000c000000 */
[C---:B------:R-:W-:Y:S01]  /*1d50*/  IMAD.WIDE.U32 R4, R65.reuse, UR6, R8 ;  /* 0x0000000641047c25 */ /* 0x040fe2000f8e0008 */
[----:B------:R-:W-:Y:S02]  /*1d60*/  ULOP3.LUT UR41, UR41, 0x3, URZ, 0xc0, !UPT ;  /* 0x0000000329297892 */ /* 0x000fe4000f8ec03f */
[----:B------:R-:W-:Y:S01]  /*1d70*/  ULOP3.LUT UR40, UR4, UR40, UR5, 0x96, !UPT ;  /* 0x0000002804287292 */ /* 0x000fe2000f8e9605 */
[----:B------:R-:W-:Y:S02]  /*1d80*/  IMAD R7, R65, UR7, R0 ;  /* 0x0000000741077c24 */ /* 0x000fe4000f8e0200 */
[----:B------:R-:W-:-:S02]  /*1d90*/  IMAD.MOV.U32 R0, RZ, RZ, -0x1 ;  /* 0xffffffffff007424 */ /* 0x000fc400078e00ff */
[----:B------:R-:W-:Y:S01]  /*1da0*/  IMAD.IADD R5, R5, 0x1, R7 ;  /* 0x0000000105057824 */ /* 0x000fe200078e0207 */
[----:B------:R-:W-:Y:S06]  /*1db0*/  @P0 BRA `(.L_x_32) ;  /* 0x0000001c00200947 */ /* 0x000fec0003800000 */
[----:B------:R-:W0:Y:S01]  /*1dc0*/  LDC.64 R12, c[0x0][0x5c8] ;  /* 0x00017200ff0c7b82 */ /* 0x000e220000000a00 */
[----:B------:R-:W-:Y:S01]  /*1dd0*/  IMAD.WIDE R14, R67, 0x80, R22 ;  /* 0x00000080430e7825 */ /* 0x000fe200078e0216 */
[----:B------:R-:W-:Y:S01]  /*1de0*/  ULDC.64 UR4, c[0x0][0x5c0] ;  /* 0x0001700000047ab9 */ /* 0x000fe20000000a00 */
[----:B------:R-:W-:Y:S02]  /*1df0*/  BSSY B0, `(.L_x_32) ;  /* 0x00001c4000007945 */ /* 0x000fe40003800000 */
[----:B------:R-:W-:Y:S02]  /*1e00*/  IMAD.IADD R67, R63, 0x1, -R10 ;  /* 0x000000013f437824 */ /* 0x000fe400078e0a0a */
[----:B------:R-:W-:Y:S02]  /*1e10*/  IMAD.IADD R72, R58, 0x1, -R3 ;  /* 0x000000013a487824 */ /* 0x000fe400078e0a03 */
[-C--:B0-----:R-:W-:Y:S02]  /*1e20*/  IMAD R6, R15, R12.reuse, RZ ;  /* 0x0000000c0f067224 */ /* 0x081fe400078e02ff */
[----:B------:R-:W-:-:S04]  /*1e30*/  IMAD.WIDE.U32 R4, R14, R12, R4 ;  /* 0x0000000c0e047225 */ /* 0x000fc800078e0004 */
[----:B------:R-:W-:Y:S01]  /*1e40*/  IMAD R7, R14, R13, R6 ;  /* 0x0000000d0e077224 */ /* 0x000fe200078e0206 */
[----:B------:R-:W-:-:S03]  /*1e50*/  IADD3 R6, P0, R4, UR4, RZ ;  /* 0x0000000404067c10 */ /* 0x000fc6000ff1e0ff */
[----:B------:R-:W-:Y:S01]  /*1e60*/  IMAD.IADD R7, R5, 0x1, R7 ;  /* 0x0000000105077824 */ /* 0x000fe200078e0207 */
[----:B------:R-:W-:-:S04]  /*1e70*/  LEA R4, P1, R12, R6, 0x3 ;  /* 0x000000060c047211 */ /* 0x000fc800078218ff */
[----:B------:R-:W-:Y:S02]  /*1e80*/  IADD3.X R7, R7, UR5, RZ, P0, !PT ;  /* 0x0000000507077c10 */ /* 0x000fe400087fe4ff */
[----:B-----5:R-:W-:Y:S02]  /*1e90*/  ISETP.NE.AND P0, PT, R57, RZ, PT ;  /* 0x000000ff3900720c */ /* 0x020fe40003f05270 */
[----:B------:R-:W-:-:S11]  /*1ea0*/  LEA.HI.X R5, R12, R7, R13, 0x3, P1 ;  /* 0x000000070c057211 */ /* 0x000fd600008f1c0d */
[----:B------:R-:W-:Y:S05]  /*1eb0*/  @!P0 BRA `(.L_x_33) ;  /* 0x00000014001c8947 */ /* 0x000fea0003800000 */
[----:B------:R-:W0:Y:S01]  /*1ec0*/  LDC.64 R68, c[0x0][0x5b0] ;  /* 0x00016c00ff447b82 */ /* 0x000e220000000a00 */
[----:B------:R-:W-:Y:S01]  /*1ed0*/  ULDC.64 UR4, c[0x0][0x5b8] ;  /* 0x00016e0000047ab9 */ /* 0x000fe20000000a00 */
[----:B------:R-:W-:Y:S01]  /*1ee0*/  ISETP.GE.AND P1, PT, R72, 0x1, PT ;  /* 0x000000014800780c */ /* 0x000fe20003f26270 */
[----:B------:R-:W-:Y:S01]  /*1ef0*/  IMAD R10, R11, UR4, RZ ;  /* 0x000000040b0a7c24 */ /* 0x000fe2000f8e02ff */
[----:B------:R-:W-:Y:S01]  /*1f00*/  BSSY B1, `(.L_x_34) ;  /* 0x0000010000017945 */ /* 0x000fe20003800000 */
[----:B------:R-:W-:Y:S01]  /*1f10*/  IMAD.WIDE.U32 R20, R65, UR4, R8 ;  /* 0x0000000441147c25 */ /* 0x000fe2000f8e0008 */
[----:B------:R-:W-:Y:S02]  /*1f20*/  ISETP.LT.OR P2, PT, R67, 0x1, !P1 ;  /* 0x000000014300780c */ /* 0x000fe40004f41670 */
[----:B------:R-:W1:Y:S01]  /*1f30*/  LDC.64 R70, c[0x0][0x5a8] ;  /* 0x00016a00ff467b82 */ /* 0x000e620000000a00 */
[----:B------:R-:W-:Y:S02]  /*1f40*/  IMAD R11, R65, UR5, R10 ;  /* 0x00000005410b7c24 */ /* 0x000fe4000f8e020a */
[----:B------:R-:W-:-:S02]  /*1f50*/  IMAD.MOV.U32 R10, RZ, RZ, R20 ;  /* 0x000000ffff0a7224 */ /* 0x000fc400078e0014 */
[----:B------:R-:W-:Y:S02]  /*1f60*/  IMAD.IADD R11, R21, 0x1, R11 ;  /* 0x00000001150b7824 */ /* 0x000fe400078e020b */
[-C--:B0-----:R-:W-:Y:S01]  /*1f70*/  IMAD R3, R15, R68.reuse, RZ ;  /* 0x000000440f037224 */ /* 0x081fe200078e02ff */
[----:B------:R-:W-:Y:S01]  /*1f80*/  SHF.L.U64.HI R13, R68, 0x3, R69 ;  /* 0x00000003440d7819 */ /* 0x000fe20000010245 */
[----:B------:R-:W-:-:S04]  /*1f90*/  IMAD.WIDE.U32 R8, R14, R68, R10 ;  /* 0x000000440e087225 */ /* 0x000fc800078e000a */
[----:B------:R-:W-:Y:S01]  /*1fa0*/  IMAD R65, R14, R69, R3 ;  /* 0x000000450e417224 */ /* 0x000fe200078e0203 */
[----:B-1----:R-:W-:Y:S01]  /*1fb0*/  IADD3 R8, P0, R8, R70, RZ ;  /* 0x0000004608087210 */ /* 0x002fe20007f1e0ff */
[----:B------:R-:W-:-:S03]  /*1fc0*/  IMAD.SHL.U32 R12, R68, 0x8, RZ ;  /* 0x00000008440c7824 */ /* 0x000fc600078e00ff */
[----:B------:R-:W-:Y:S01]  /*1fd0*/  IADD3.X R9, R71, R9, R65, P0, !PT ;  /* 0x0000000947097210 */ /* 0x000fe200007fe441 */
[----:B------:R-:W-:Y:S08]  /*1fe0*/  @P2 BRA `(.L_x_35) ;  /* 0x0000000000042947 */ /* 0x000ff00003800000 */
[----:B------:R0:W5:Y:S02]  /*1ff0*/  LDG.E.U8 R64, desc[UR38][R8.64] ;  /* 0x0000002608407981 */ /* 0x000164000c1e1100 */
.L_x_35:
[----:B------:R-:W-:Y:S05]  /*2000*/  BSYNC B1 ;  /* 0x0000000000017941 */ /* 0x000fea0003800000 */
.L_x_34:
[----:B-----5:R-:W-:Y:S01]  /*2010*/  LOP3.LUT R3, R64, 0xffff, RZ, 0xc0, !PT ;  /* 0x0000ffff40037812 */ /* 0x020fe200078ec0ff */
[----:B------:R-:W-:Y:S01]  /*2020*/  IMAD.WIDE.U32 R12, R14, R68, R12 ;  /* 0x000000440e0c7225 */ /* 0x000fe200078e000c */
[----:B------:R-:W-:Y:S01]  /*2030*/  ISETP.GE.AND P0, PT, R72, 0x2, PT ;  /* 0x000000024800780c */ /* 0x000fe20003f06270 */
[----:B------:R-:W-:Y:S01]  /*2040*/  BSSY B1, `(.L_x_36) ;  /* 0x000000f000017945 */ /* 0x000fe20003800000 */
[----:B------:R-:W-:Y:S01]  /*2050*/  PRMT R14, R3, 0x8880, RZ ;  /* 0x00008880030e7816 */ /* 0x000fe200000000ff */
[----:B------:R-:W-:Y:S01]  /*2060*/  IMAD.IADD R3, R65, 0x1, R13 ;  /* 0x0000000141037824 */ /* 0x000fe200078e020d */
[----:B------:R-:W-:Y:S02]  /*2070*/  IADD3 R10, P3, P4, R20, R70, R12 ;  /* 0x00000046140a7210 */ /* 0x000fe40007c7e00c */
[----:B------:R-:W-:Y:S01]  /*2080*/  ISETP.LT.OR P1, PT, R67, 0x9, !P1 ;  /* 0x000000094300780c */ /* 0x000fe20004f21670 */
[----:B------:R-:W-:Y:S01]  /*2090*/  IMAD.MOV.U32 R12, RZ, RZ, R14 ;  /* 0x000000ffff0c7224 */ /* 0x000fe200078e000e */
[----:B------:R-:W-:-:S02]  /*20a0*/  IADD3.X R11, R11, R71, R3, P3, P4 ;  /* 0x000000470b0b7210 */ /* 0x000fc40001fe8403 */
[----:B------:R-:W-:Y:S01]  /*20b0*/  ISETP.LT.OR P3, PT, R67, 0x1, !P0 ;  /* 0x000000014300780c */ /* 0x000fe20004761670 */
[----:B------:R-:W-:-:S04]  /*20c0*/  IMAD R3, R12, R57, RZ ;  /* 0x000000390c037224 */ /* 0x000fc800078e02ff */
[----:B------:R-:W-:-:S05]  /*20d0*/  @!P2 IMAD R13, R24, R56, R3 ;  /* 0x00000038180da224 */ /* 0x000fca00078e0203 */
[----:B------:R1:W-:Y:S03]  /*20e0*/  @!P2 STG.E.U8 desc[UR38][R6.64], R13 ;  /* 0x0000000d0600a986 */ /* 0x0003e6000c101126 */
[----:B------:R-:W-:Y:S05]  /*20f0*/  @P3 BRA `(.L_x_37) ;  /* 0x00000000000c3947 */ /* 0x000fea0003800000 */
[----:B------:R-:W2:Y:S02]  /*2100*/  LDG.E.U8 R64, desc[UR38][R8.64+0x1] ;  /* 0x0000012608407981 */ /* 0x000ea4000c1e1100 */
[----:B--2---:R-:W-:-:S05]  /*2110*/  PRMT R12, R64, 0x8880, RZ ;  /* 0x00008880400c7816 */ /* 0x004fca00000000ff */
[----:B------:R-:W-:-:S07]  /*2120*/  IMAD R3, R12, R57, RZ ;  /* 0x000000390c037224 */ /* 0x000fce00078e02ff */
.L_x_37:
[----:B------:R-:W-:Y:S05]  /*2130*/  BSYNC B1 ;  /* 0x0000000000017941 */ /* 0x000fea0003800000 */
.L_x_36:
[----:B------:R-:W-:Y:S01]  /*2140*/  @!P3 IMAD R25, R25, R56, R3 ;  /* 0x000000381919b224 */ /* 0x000fe200078e0203 */
[----:B------:R-:W-:Y:S04]  /*2150*/  BSSY B1, `(.L_x_38) ;  /* 0x0000006000017945 */ /* 0x000fe80003800000 */
[----:B------:R2:W-:Y:S01]  /*2160*/  @!P3 STG.E.U8 desc[UR38][R6.64+0x1], R25 ;  /* 0x000001190600b986 */ /* 0x0005e2000c101126 */
[----:B------:R-:W-:Y:S05]  /*2170*/  @P1 BRA `(.L_x_39) ;  /* 0x00000000000c1947 */ /* 0x000fea0003800000 */
[----:B------:R-:W3:Y:S02]  /*2180*/  LDG.E.U8 R64, desc[UR38][R10.64] ;  /* 0x000000260a407981 */ /* 0x000ee4000c1e1100 */
[----:B---3--:R-:W-:-:S05]  /*2190*/  PRMT R12, R64, 0x8880, RZ ;  /* 0x00008880400c7816 */ /* 0x008fca00000000ff */
[----:B------:R-:W-:-:S07]  /*21a0*/  IMAD R3, R12, R57, RZ ;  /* 0x000000390c037224 */ /* 0x000fce00078e02ff */
.L_x_39:
[----:B------:R-:W-:Y:S05]  /*21b0*/  BSYNC B1 ;  /* 0x0000000000017941 */ /* 0x000fea0003800000 */
.L_x_38:
[C---:B------:R-:W-:Y:S01]  /*21c0*/  ISETP.LT.OR P0, PT, R67.reuse, 0x9, !P0 ;  /* 0x000000094300780c */ /* 0x040fe20004701670 */
[----:B-1----:R-:W-:Y:S01]  /*21d0*/  @!P1 IMAD R13, R26, R56, R3 ;  /* 0x000000381a0d9224 */ /* 0x002fe200078e0203 */
[C---:B------:R-:W-:Y:S01]  /*21e0*/  ISETP.GE.AND P3, PT, R72.reuse, 0x9, PT ;  /* 0x000000094800780c */ /* 0x040fe20003f66270 */
[----:B------:R-:W-:Y:S01]  /*21f0*/  BSSY B1, `(.L_x_40) ;  /* 0x000000a000017945 */ /* 0x000fe20003800000 */
[----:B------:R-:W-:Y:S02]  /*2200*/  ISETP.GE.AND P2, PT, R72, 0xa, PT ;  /* 0x0000000a4800780c */ /* 0x000fe40003f46270 */
[----:B------:R1:W-:Y:S01]  /*2210*/  @!P1 STG.E.U8 desc[UR38][R4.64], R13 ;  /* 0x0000000d04009986 */ /* 0x0003e2000c101126 */
[C---:B------:R-:W-:Y:S02]  /*2220*/  ISETP.LT.OR P4, PT, R67.reuse, 0x1, !P3 ;  /* 0x000000014300780c */ /* 0x040fe40005f81670 */
[C---:B------:R-:W-:Y:S02]  /*2230*/  ISETP.LT.OR P1, PT, R67.reuse, 0x1, !P2 ;  /* 0x000000014300780c */ /* 0x040fe40005721670 */
[----:B------:R-:W-:-:S02]  /*2240*/  ISETP.LT.OR P3, PT, R67, 0x9, !P3 ;  /* 0x000000094300780c */ /* 0x000fc40005f61670 */
[----:B------:R-:W-:Y:S11]  /*2250*/  @P0 BRA `(.L_x_41) ;  /* 0x00000000000c0947 */ /* 0x000ff60003800000 */
[----:B------:R-:W3:Y:S02]  /*2260*/  LDG.E.U8 R64, desc[UR38][R10.64+0x1] ;  /* 0x000001260a407981 */ /* 0x000ee4000c1e1100 */
[----:B---3--:R-:W-:-:S05]  /*2270*/  PRMT R12, R64, 0x8880, RZ ;  /* 0x00008880400c7816 */ /* 0x008fca00000000ff */
[----:B------:R-:W-:-:S07]  /*2280*/  IMAD R3, R12, R57, RZ ;  /* 0x000000390c037224 */ /* 0x000fce00078e02ff */
.L_x_41:
[----:B------:R-:W-:Y:S05]  /*2290*/  BSYNC B1 ;  /* 0x0000000000017941 */ /* 0x000fea0003800000 */
.L_x_40:
[----:B------:R-:W-:Y:S01]  /*22a0*/  @!P0 IMAD R27, R27, R56, R3 ;  /* 0x000000381b1b8224 */ /* 0x000fe200078e0203 */
[----:B------:R-:W-:Y:S04]  /*22b0*/  BSSY B1, `(.L_x_42) ;  /* 0x0000006000017945 */ /* 0x000fe80003800000 */
[----:B------:R3:W-:Y:S01]  /*22c0*/  @!P0 STG.E.U8 desc[UR38][R4.64+0x1], R27 ;  /* 0x0000011b04008986 */ /* 0x0007e2000c101126 */
[----:B------:R-:W-:Y:S05]  /*22d0*/  @P4 BRA `(.L_x_43) ;  /* 0x00000000000c4947 */ /* 0x000fea0003800000 */
[----:B------:R-:W4:Y:S02]  /*22e0*/  LDG.E.U8 R64, desc[UR38][R8.64+0x8] ;  /* 0x0000082608407981 */ /* 0x000f24000c1e1100 */
[----:B----4-:R-:W-:-:S05]  /*22f0*/  PRMT R12, R64, 0x8880, RZ ;  /* 0x00008880400c7816 */ /* 0x010fca00000000ff */
[----:B------:R-:W-:-:S07]  /*2300*/  IMAD R3, R12, R57, RZ ;  /* 0x000000390c037224 */ /* 0x000fce00078e02ff */
.L_x_43:
[----:B------:R-:W-:Y:S05]  /*2310*/  BSYNC B1 ;  /* 0x0000000000017941 */ /* 0x000fea0003800000 */
.L_x_42:
[----:B-1----:R-:W-:Y:S01]  /*2320*/  @!P4 IMAD R13, R28, R56, R3 ;  /* 0x000000381c0dc224 */ /* 0x002fe200078e0203 */
[----:B------:R-:W-:Y:S04]  /*2330*/  BSSY B1, `(.L_x_44) ;  /* 0x0000006000017945 */ /* 0x000fe80003800000 */
[----:B------:R1:W-:Y:S01]  /*2340*/  @!P4 STG.E.U8 desc[UR38][R6.64+0x8], R13 ;  /* 0x0000080d0600c986 */ /* 0x0003e2000c101126 */
[----:B------:R-:W-:Y:S05]  /*2350*/  @P1 BRA `(.L_x_45) ;  /* 0x00000000000c1947 */ /* 0x000fea0003800000 */
[----:B------:R-:W4:Y:S02]  /*2360*/  LDG.E.U8 R64, desc[UR38][R8.64+0x9] ;  /* 0x0000092608407981 */ /* 0x000f24000c1e1100 */
[----:B----4-:R-:W-:-:S05]  /*2370*/  PRMT R12, R64, 0x8880, RZ ;  /* 0x00008880400c7816 */ /* 0x010fca00000000ff */
[----:B------:R-:W-:-:S07]  /*2380*/  IMAD R3, R12, R57, RZ ;  /* 0x000000390c037224 */ /* 0x000fce00078e02ff */
.L_x_45:
[----:B------:R-:W-:Y:S05]  /*2390*/  BSYNC B1 ;  /* 0x0000000000017941 */ /* 0x000fea0003800000 */
.L_x_44:
[----:B------:R-:W-:Y:S01]  /*23a0*/  @!P1 IMAD R29, R29, R56, R3 ;  /* 0x000000381d1d9224 */ /* 0x000fe200078e0203 */
[----:B------:R-:W-:Y:S04]  /*23b0*/  BSSY B1, `(.L_x_46) ;  /* 0x0000006000017945 */ /* 0x000fe80003800000 */
[----:B------:R4:W-:Y:S01]  /*23c0*/  @!P1 STG.E.U8 desc[UR38][R6.64+0x9], R29 ;  /* 0x0000091d06009986 */ /* 0x0009e2000c101126 */
[----:B------:R-:W-:Y:S05]  /*23d0*/  @P3 BRA `(.L_x_47) ;  /* 0x00000000000c3947 */ /* 0x000fea0003800000 */
[----:B------:R-:W5:Y:S02]  /*23e0*/  LDG.E.U8 R64, desc[UR38][R10.64+0x8] ;  /* 0x000008260a407981 */ /* 0x000f64000c1e1100 */
[----:B-----5:R-:W-:-:S05]  /*23f0*/  PRMT R12, R64, 0x8880, RZ ;  /* 0x00008880400c7816 */ /* 0x020fca00000000ff */
[----:B------:R-:W-:-:S07]  /*2400*/  IMAD R3, R12, R57, RZ ;  /* 0x000000390c037224 */ /* 0x000fce00078e02ff */
.L_x_47:
[----:B------:R-:W-:Y:S05]  /*2410*/  BSYNC B1 ;  /* 0x0000000000017941 */ /* 0x000fea0003800000 */
.L_x_46:
        /* <DEDUP_REMOVED lines=10> */
[----:B------:R-:W5:Y:S02]  /*24c0*/  LDG.E.U8 R64, desc[UR38][R10.64+0x9] ;  /* 0x000009260a407981 */ /* 0x000f64000c1e1100 */
[----:B-----5:R-:W-:-:S05]  /*24d0*/  PRMT R12, R64, 0x8880, RZ ;  /* 0x00008880400c7816 */ /* 0x020fca00000000ff */
[----:B------:R-:W-:-:S07]  /*24e0*/  IMAD R3, R12, R57, RZ ;  /* 0x000000390c037224 */ /* 0x000fce00078e02ff */
.L_x_49:
[----:B------:R-:W-:Y:S05]  /*24f0*/  BSYNC B1 ;  /* 0x0000000000017941 */ /* 0x000fea0003800000 */
.L_x_48:
[----:B------:R-:W-:Y:S01]  /*2500*/  @!P2 IMAD R31, R31, R56, R3 ;  /* 0x000000381f1fa224 */ /* 0x000fe200078e0203 */
[----:B------:R-:W-:Y:S04]  /*2510*/  BSSY B1, `(.L_x_50) ;  /* 0x0000006000017945 */ /* 0x000fe80003800000 */
[----:B------:R0:W-:Y:S01]  /*2520*/  @!P2 STG.E.U8 desc[UR38][R4.64+0x9], R31 ;  /* 0x0000091f0400a986 */ /* 0x0001e2000c101126 */
[----:B------:R-:W-:Y:S05]  /*2530*/  @P4 BRA `(.L_x_51) ;  /* 0x00000000000c4947 */ /* 0x000fea0003800000 */
[----:B------:R-:W5:Y:S02]  /*2540*/  LDG.E.U8 R64, desc[UR38][R8.64+0x10] ;  /* 0x0000102608407981 */ /* 0x000f64000c1e1100 */
[----:B-----5:R-:W-:-:S05]  /*2550*/  PRMT R12, R64, 0x8880, RZ ;  /* 0x00008880400c7816 */ /* 0x020fca00000000ff */
[----:B------:R-:W-:-:S07]  /*2560*/  IMAD R3, R12, R57, RZ ;  /* 0x000000390c037224 */ /* 0x000fce00078e02ff */
.L_x_51:
[----:B------:R-:W-:Y:S05]  /*2570*/  BSYNC B1 ;  /* 0x0000000000017941 */ /* 0x000fea0003800000 */
.L_x_50:
[----:B-1----:R-:W-:Y:S01]  /*2580*/  @!P4 IMAD R13, R32, R56, R3 ;  /* 0x00000038200dc224 */ /* 0x002fe200078e0203 */
[----:B------:R-:W-:Y:S04]  /*2590*/  BSSY B1, `(.L_x_52) ;  /* 0x0000006000017945 */ /* 0x000fe80003800000 */
[----:B------:R1:W-:Y:S01]  /*25a0*/  @!P4 STG.E.U8 desc[UR38][R6.64+0x10], R13 ;  /* 0x0000100d0600c986 */ /* 0x0003e2000c101126 */
[----:B------:R-:W-:Y:S05]  /*25b0*/  @P3 BRA `(.L_x_53) ;  /* 0x00000000000c3947 */ /* 0x000fea0003800000 */
[----:B------:R-:W5:Y:S02]  /*25c0*/  LDG.E.U8 R64, desc[UR38][R8.64+0x11] ;  /* 0x0000112608407981 */ /* 0x000f64000c1e1100 */
[----:B-----5:R-:W-:-:S05]  /*25d0*/  PRMT R12, R64, 0x8880, RZ ;  /* 0x00008880400c7816 */ /* 0x020fca00000000ff */
[----:B------:R-:W-:-:S07]  /*25e0*/  IMAD R3, R12, R57, RZ ;  /* 0x000000390c037224 */ /* 0x000fce00078e02ff */
.L_x_53:
[----:B------:R-:W-:Y:S05]  /*25f0*/  BSYNC B1 ;  /* 0x0000000000017941 */ /* 0x000fea0003800000 */
.L_x_52:
[----:B------:R-:W-:Y:S01]  /*2600*/  @!P3 IMAD R33, R33, R56, R3 ;  /* 0x000000382121b224 */ /* 0x000fe200078e0203 */
[----:B------:R-:W-:Y:S04]  /*2610*/  BSSY B1, `(.L_x_54) ;  /* 0x0000006000017945 */ /* 0x000fe80003800000 */
[----:B------:R0:W-:Y:S01]  /*2620*/  @!P3 STG.E.U8 desc[UR38][R6.64+0x11], R33 ;  /* 0x000011210600b986 */ /* 0x0001e2000c101126 */
[----:B------:R-:W-:Y:S05]  /*2630*/  @P1 BRA `(.L_x_55) ;  /* 0x00000000000c1947 */ /* 0x000fea0003800000 */
[----:B------:R-:W5:Y:S02]  /*2640*/  LDG.E.U8 R64, desc[UR38][R10.64+0x10] ;  /* 0x000010260a407981 */ /* 0x000f64000c1e1100 */
[----:B-----5:R-:W-:-:S05]  /*2650*/  PRMT R12, R64, 0x8880, RZ ;  /* 0x00008880400c7816 */ /* 0x020fca00000000ff */
[----:B------:R-:W-:-:S07]  /*2660*/  IMAD R3, R12, R57, RZ ;  /* 0x000000390c037224 */ /* 0x000fce00078e02ff */
.L_x_55:
[----:B------:R-:W-:Y:S05]  /*2670*/  BSYNC B1 ;  /* 0x0000000000017941 */ /* 0x000fea0003800000 */
.L_x_54:
        /* <DEDUP_REMOVED lines=13> */
.L_x_57:
[----:B------:R-:W-:Y:S05]  /*2750*/  BSYNC B1 ;  /* 0x0000000000017941 */ /* 0x000fea0003800000 */
.L_x_56:
[----:B------:R-:W-:Y:S01]  /*2760*/  @!P0 IMAD R35, R35, R56, R3 ;  /* 0x0000003823238224 */ /* 0x000fe200078e0203 */
[----:B------:R-:W-:Y:S04]  /*2770*/  BSSY B1, `(.L_x_58) ;  /* 0x0000006000017945 */ /* 0x000fe80003800000 */
[----:B------:R0:W-:Y:S01]  /*2780*/  @!P0 STG.E.U8 desc[UR38][R4.64+0x11], R35 ;  /* 0x0000112304008986 */ /* 0x0001e2000c101126 */
[----:B------:R-:W-:Y:S05]  /*2790*/  @P4 BRA `(.L_x_59) ;  /* 0x00000000000c4947 */ /* 0x000fea0003800000 */
[----:B------:R-:W5:Y:S02]  /*27a0*/  LDG.E.U8 R64, desc[UR38][R8.64+0x18] ;  /* 0x0000182608407981 */ /* 0x000f64000c1e1100 */
[----:B-----5:R-:W-:-:S05]  /*27b0*/  PRMT R12, R64, 0x8880, RZ ;  /* 0x00008880400c7816 */ /* 0x020fca00000000ff */
[----:B------:R-:W-:-:S07]  /*27c0*/  IMAD R3, R12, R57, RZ ;  /* 0x000000390c037224 */ /* 0x000fce00078e02ff */
.L_x_59:
[----:B------:R-:W-:Y:S05]  /*27d0*/  BSYNC B1 ;  /* 0x0000000000017941 */ /* 0x000fea0003800000 */
.L_x_58:
[----:B-1----:R-:W-:Y:S01]  /*27e0*/  @!P4 IMAD R13, R36, R56, R3 ;  /* 0x00000038240dc224 */ /* 0x002fe200078e0203 */
[----:B------:R-:W-:Y:S04]  /*27f0*/  BSSY B1, `(.L_x_60) ;  /* 0x0000006000017945 */ /* 0x000fe80003800000 */
[----:B------:R1:W-:Y:S01]  /*2800*/  @!P4 STG.E.U8 desc[UR38][R6.64+0x18], R13 ;  /* 0x0000180d0600c986 */ /* 0x0003e2000c101126 */
[----:B------:R-:W-:Y:S05]  /*2810*/  @P1 BRA `(.L_x_61) ;  /* 0x00000000000c1947 */ /* 0x000fea0003800000 */
[----:B------:R-:W5:Y:S02]  /*2820*/  LDG.E.U8 R64, desc[UR38][R8.64+0x19] ;  /* 0x0000192608407981 */ /* 0x000f64000c1e1100 */
[----:B-----5:R-:W-:-:S05]  /*2830*/  PRMT R12, R64, 0x8880, RZ ;  /* 0x00008880400c7816 */ /* 0x020fca00000000ff */
[----:B------:R-:W-:-:S07]  /*2840*/  IMAD R3, R12, R57, RZ ;  /* 0x000000390c037224 */ /* 0x000fce00078e02ff */
.L_x_61:
[----:B------:R-:W-:Y:S05]  /*2850*/  BSYNC B1 ;  /* 0x0000000000017941 */ /* 0x000fea0003800000 */
.L_x_60:
[----:B------:R-:W-:Y:S01]  /*2860*/  @!P1 IMAD R37, R37, R56, R3 ;  /* 0x0000003825259224 */ /* 0x000fe200078e0203 */
[----:B------:R-:W-:Y:S04]  /*2870*/  BSSY B1, `(.L_x_62) ;  /* 0x0000006000017945 */ /* 0x000fe80003800000 */
[----:B------:R0:W-:Y:S01]  /*2880*/  @!P1 STG.E.U8 desc[UR38][R6.64+0x19], R37 ;  /* 0x0000192506009986 */ /* 0x0001e2000c101126 */
[----:B------:R-:W-:Y:S05]  /*2890*/  @P3 BRA `(.L_x_63) ;  /* 0x00000000000c3947 */ /* 0x000fea0003800000 */
[----:B------:R-:W5:Y:S02]  /*28a0*/  LDG.E.U8 R64, desc[UR38][R10.64+0x18] ;  /* 0x000018260a407981 */ /* 0x000f64000c1e1100 */
[----:B-----5:R-:W-:-:S05]  /*28b0*/  PRMT R12, R64, 0x8880, RZ ;  /* 0x00008880400c7816 */ /* 0x020fca00000000ff */
[----:B------:R-:W-:-:S07]  /*28c0*/  IMAD R3, R12, R57, RZ ;  /* 0x000000390c037224 */ /* 0x000fce00078e02ff */
.L_x_63:
[----:B------:R-:W-:Y:S05]  /*28d0*/  BSYNC B1 ;  /* 0x0000000000017941 */ /* 0x000fea0003800000 */
.L_x_62:
        /* <DEDUP_REMOVED lines=13> */
.L_x_65:
[----:B------:R-:W-:Y:S05]  /*29b0*/  BSYNC B1 ;  /* 0x0000000000017941 */ /* 0x000fea0003800000 */
.L_x_64:
[----:B------:R-:W-:Y:S01]  /*29c0*/  @!P2 IMAD R39, R39, R56, R3 ;  /* 0x000000382727a224 */ /* 0x000fe200078e0203 */
[----:B------:R-:W-:Y:S04]  /*29d0*/  BSSY B1, `(.L_x_66) ;  /* 0x0000006000017945 */ /* 0x000fe80003800000 */
[----:B------:R0:W-:Y:S01]  /*29e0*/  @!P2 STG.E.U8 desc[UR38][R4.64+0x19], R39 ;  /* 0x000019270400a986 */ /* 0x0001e2000c101126 */
[----:B------:R-:W-:Y:S05]  /*29f0*/  @P4 BRA `(.L_x_67) ;  /* 0x00000000000c4947 */ /* 0x000fea0003800000 */
[----:B------:R-:W5:Y:S02]  /*2a00*/  LDG.E.U8 R64, desc[UR38][R8.64+0x20] ;  /* 0x0000202608407981 */ /* 0x000f64000c1e1100 */
[----:B-----5:R-:W-:-:S05]  /*2a10*/  PRMT R12, R64, 0x8880, RZ ;  /* 0x00008880400c7816 */ /* 0x020fca00000000ff */
[----:B------:R-:W-:-:S07]  /*2a20*/  IMAD R3, R12, R57, RZ ;  /* 0x000000390c037224 */ /* 0x000fce00078e02ff */
.L_x_67:
[----:B------:R-:W-:Y:S05]  /*2a30*/  BSYNC B1 ;  /* 0x0000000000017941 */ /* 0x000fea0003800000 */
.L_x_66:
[----:B-1----:R-:W-:Y:S01]  /*2a40*/  @!P4 IMAD R13, R40, R56, R3 ;  /* 0x00000038280dc224 */ /* 0x002fe200078e0203 */
[----:B------:R-:W-:Y:S04]  /*2a50*/  BSSY B1, `(.L_x_68) ;  /* 0x0000006000017945 */ /* 0x000fe80003800000 */
[----:B------:R1:W-:Y:S01]  /*2a60*/  @!P4 STG.E.U8 desc[UR38][R6.64+0x20], R13 ;  /* 0x0000200d0600c986 */ /* 0x0003e2000c101126 */
[----:B------:R-:W-:Y:S05]  /*2a70*/  @P3 BRA `(.L_x_69) ;  /* 0x00000000000c3947 */ /* 0x000fea0003800000 */
[----:B------:R-:W5:Y:S02]  /*2a80*/  LDG.E.U8 R64, desc[UR38][R8.64+0x21] ;  /* 0x0000212608407981 */ /* 0x000f64000c1e1100 */
[----:B-----5:R-:W-:-:S05]  /*2a90*/  PRMT R12, R64, 0x8880, RZ ;  /* 0x00008880400c7816 */ /* 0x020fca00000000ff */
[----:B------:R-:W-:-:S07]  /*2aa0*/  IMAD R3, R12, R57, RZ ;  /* 0x000000390c037224 */ /* 0x000fce00078e02ff */
.L_x_69:
[----:B------:R-:W-:Y:S05]  /*2ab0*/  BSYNC B1 ;  /* 0x0000000000017941 */ /* 0x000fea0003800000 */
.L_x_68:
[----:B------:R-:W-:Y:S01]  /*2ac0*/  @!P3 IMAD R41, R41, R56, R3 ;  /* 0x000000382929b224 */ /* 0x000fe200078e0203 */
[----:B------:R-:W-:Y:S04]  /*2ad0*/  BSSY B1, `(.L_x_70) ;  /* 0x0000006000017945 */ /* 0x000fe80003800000 */
[----:B------:R0:W-:Y:S01]  /*2ae0*/  @!P3 STG.E.U8 desc[UR38][R6.64+0x21], R41 ;  /* 0x000021290600b986 */ /* 0x0001e2000c101126 */
[----:B------:R-:W-:Y:S05]  /*2af0*/  @P1 BRA `(.L_x_71) ;  /* 0x00000000000c1947 */ /* 0x000fea0003800000 */
[----:B------:R-:W5:Y:S02]  /*2b00*/  LDG.E.U8 R64, desc[UR38][R10.64+0x20] ;  /* 0x000020260a407981 */ /* 0x000f64000c1e1100 */
[----:B-----5:R-:W-:-:S05]  /*2b10*/  PRMT R12, R64, 0x8880, RZ ;  /* 0x00008880400c7816 */ /* 0x020fca00000000ff */
[----:B------:R-:W-:-:S07]  /*2b20*/  IMAD R3, R12, R57, RZ ;  /* 0x000000390c037224 */ /* 0x000fce00078e02ff */
.L_x_71:
[----:B------:R-:W-:Y:S05]  /*2b30*/  BSYNC B1 ;  /* 0x0000000000017941 */ /* 0x000fea0003800000 */
.L_x_70:
        /* <DEDUP_REMOVED lines=13> */
.L_x_73:
[----:B------:R-:W-:Y:S05]  /*2c10*/  BSYNC B1 ;  /* 0x0000000000017941 */ /* 0x000fea0003800000 */
.L_x_72:
[----:B------:R-:W-:Y:S01]  /*2c20*/  @!P0 IMAD R43, R43, R56, R3 ;  /* 0x000000382b2b8224 */ /* 0x000fe200078e0203 */
[----:B------:R-:W-:Y:S04]  /*2c30*/  BSSY B1, `(.L_x_74) ;  /* 0x0000006000017945 */ /* 0x000fe80003800000 */
[----:B------:R0:W-:Y:S01]  /*2c40*/  @!P0 STG.E.U8 desc[UR38][R4.64+0x21], R43 ;  /* 0x0000212b04008986 */ /* 0x0001e2000c101126 */
[----:B------:R-:W-:Y:S05]  /*2c50*/  @P4 BRA `(.L_x_75) ;  /* 0x00000000000c4947 */ /* 0x000fea0003800000 */
[----:B------:R-:W5:Y:S02]  /*2c60*/  LDG.E.U8 R64, desc[UR38][R8.64+0x28] ;  /* 0x0000282608407981 */ /* 0x000f64000c1e1100 */
[----:B-----5:R-:W-:-:S05]  /*2c70*/  PRMT R12, R64, 0x8880, RZ ;  /* 0x00008880400c7816 */ /* 0x020fca00000000ff */
[----:B------:R-:W-:-:S07]  /*2c80*/  IMAD R3, R12, R57, RZ ;  /* 0x000000390c037224 */ /* 0x000fce00078e02ff */
.L_x_75:
[----:B------:R-:W-:Y:S05]  /*2c90*/  BSYNC B1 ;  /* 0x0000000000017941 */ /* 0x000fea0003800000 */
.L_x_74:
[----:B-1----:R-:W-:Y:S01]  /*2ca0*/  @!P4 IMAD R13, R44, R56, R3 ;  /* 0x000000382c0dc224 */ /* 0x002fe200078e0203 */
[----:B------:R-:W-:Y:S04]  /*2cb0*/  BSSY B1, `(.L_x_76) ;  /* 0x0000006000017945 */ /* 0x000fe80003800000 */
[----:B------:R1:W-:Y:S01]  /*2cc0*/  @!P4 STG.E.U8 desc[UR38][R6.64+0x28], R13 ;  /* 0x0000280d0600c986 */ /* 0x0003e2000c101126 */
[----:B------:R-:W-:Y:S05]  /*2cd0*/  @P1 BRA `(.L_x_77) ;  /* 0x00000000000c1947 */ /* 0x000fea0003800000 */
[----:B------:R-:W5:Y:S02]  /*2ce0*/  LDG.E.U8 R64, desc[UR38][R8.64+0x29] ;  /* 0x0000292608407981 */ /* 0x000f64000c1e1100 */
[----:B-----5:R-:W-:-:S05]  /*2cf0*/  PRMT R12, R64, 0x8880, RZ ;  /* 0x00008880400c7816 */ /* 0x020fca00000000ff */
[----:B------:R-:W-:-:S07]  /*2d00*/  IMAD R3, R12, R57, RZ ;  /* 0x000000390c037224 */ /* 0x000fce00078e02ff */
.L_x_77:
[----:B------:R-:W-:Y:S05]  /*2d10*/  BSYNC B1 ;  /* 0x0000000000017941 */ /* 0x000fea0003800000 */
.L_x_76:
[----:B------:R-:W-:Y:S01]  /*2d20*/  @!P1 IMAD R45, R45, R56, R3 ;  /* 0x000000382d2d9224 */ /* 0x000fe200078e0203 */
[----:B------:R-:W-:Y:S04]  /*2d30*/  BSSY B1, `(.L_x_78) ;  /* 0x0000006000017945 */ /* 0x000fe80003800000 */
[----:B------:R0:W-:Y:S01]  /*2d40*/  @!P1 STG.E.U8 desc[UR38][R6.64+0x29], R45 ;  /* 0x0000292d06009986 */ /* 0x0001e2000c101126 */
[----:B------:R-:W-:Y:S05]  /*2d50*/  @P3 BRA `(.L_x_79) ;  /* 0x00000000000c3947 */ /* 0x000fea0003800000 */
[----:B------:R-:W5:Y:S02]  /*2d60*/  LDG.E.U8 R64, desc[UR38][R10.64+0x28] ;  /* 0x000028260a407981 */ /* 0x000f64000c1e1100 */
[----:B-----5:R-:W-:-:S05]  /*2d70*/  PRMT R12, R64, 0x8880, RZ ;  /* 0x00008880400c7816 */ /* 0x020fca00000000ff */
[----:B------:R-:W-:-:S07]  /*2d80*/  IMAD R3, R12, R57, RZ ;  /* 0x000000390c037224 */ /* 0x000fce00078e02ff */
.L_x_79:
[----:B------:R-:W-:Y:S05]  /*2d90*/  BSYNC B1 ;  /* 0x0000000000017941 */ /* 0x000fea0003800000 */
.L_x_78:
        /* <DEDUP_REMOVED lines=13> */
.L_x_81:
[----:B------:R-:W-:Y:S05]  /*2e70*/  BSYNC B1 ;  /* 0x0000000000017941 */ /* 0x000fea0003800000 */
.L_x_80:
[----:B------:R-:W-:Y:S01]  /*2e80*/  @!P2 IMAD R47, R47, R56, R3 ;  /* 0x000000382f2fa224 */ /* 0x000fe200078e0203 */
[----:B------:R-:W-:Y:S04]  /*2e90*/  BSSY B1, `(.L_x_82) ;  /* 0x0000006000017945 */ /* 0x000fe80003800000 */
[----:B------:R0:W-:Y:S01]  /*2ea0*/  @!P2 STG.E.U8 desc[UR38][R4.64+0x29], R47 ;  /* 0x0000292f0400a986 */ /* 0x0001e2000c101126 */
[----:B------:R-:W-:Y:S05]  /*2eb0*/  @P4 BRA `(.L_x_83) ;  /* 0x00000000000c4947 */ /* 0x000fea0003800000 */
[----:B------:R-:W5:Y:S02]  /*2ec0*/  LDG.E.U8 R64, desc[UR38][R8.64+0x30] ;  /* 0x0000302608407981 */ /* 0x000f64000c1e1100 */
[----:B-----5:R-:W-:-:S05]  /*2ed0*/  PRMT R12, R64, 0x8880, RZ ;  /* 0x00008880400c7816 */ /* 0x020fca00000000ff */
[----:B------:R-:W-:-:S07]  /*2ee0*/  IMAD R3, R12, R57, RZ ;  /* 0x000000390c037224 */ /* 0x000fce00078e02ff */
.L_x_83:
[----:B------:R-:W-:Y:S05]  /*2ef0*/  BSYNC B1 ;  /* 0x0000000000017941 */ /* 0x000fea0003800000 */
.L_x_82:
[----:B-1----:R-:W-:Y:S01]  /*2f00*/  @!P4 IMAD R13, R48, R56, R3 ;  /* 0x00000038300dc224 */ /* 0x002fe200078e0203 */
[----:B------:R-:W-:Y:S04]  /*2f10*/  BSSY B1, `(.L_x_84) ;  /* 0x0000006000017945 */ /* 0x000fe80003800000 */
[----:B------:R1:W-:Y:S01]  /*2f20*/  @!P4 STG.E.U8 desc[UR38][R6.64+0x30], R13 ;  /* 0x0000300d0600c986 */ /* 0x0003e2000c101126 */
[----:B------:R-:W-:Y:S05]  /*2f30*/  @P3 BRA `(.L_x_85) ;  /* 0x00000000000c3947 */ /* 0x000fea0003800000 */
[----:B------:R-:W5:Y:S02]  /*2f40*/  LDG.E.U8 R64, desc[UR38][R8.64+0x31] ;  /* 0x0000312608407981 */ /* 0x000f64000c1e1100 */
[----:B-----5:R-:W-:-:S05]  /*2f50*/  PRMT R12, R64, 0x8880, RZ ;  /* 0x00008880400c7816 */ /* 0x020fca00000000ff */
[----:B------:R-:W-:-:S07]  /*2f60*/  IMAD R3, R12, R57, RZ ;  /* 0x000000390c037224 */ /* 0x000fce00078e02ff */
.L_x_85:
[----:B------:R-:W-:Y:S05]  /*2f70*/  BSYNC B1 ;  /* 0x0000000000017941 */ /* 0x000fea0003800000 */
.L_x_84:
[----:B------:R-:W-:Y:S01]  /*2f80*/  @!P3 IMAD R49, R49, R56, R3 ;  /* 0x000000383131b224 */ /* 0x000fe200078e0203 */
[----:B------:R-:W-:Y:S04]  /*2f90*/  BSSY B1, `(.L_x_86) ;  /* 0x0000006000017945 */ /* 0x000fe80003800000 */
[----:B------:R0:W-:Y:S01]  /*2fa0*/  @!P3 STG.E.U8 desc[UR38][R6.64+0x31], R49 ;  /* 0x000031310600b986 */ /* 0x0001e2000c101126 */
[----:B------:R-:W-:Y:S05]  /*2fb0*/  @P1 BRA `(.L_x_87) ;  /* 0x00000000000c1947 */ /* 0x000fea0003800000 */
[----:B------:R-:W5:Y:S02]  /*2fc0*/  LDG.E.U8 R64, desc[UR38][R10.64+0x30] ;  /* 0x000030260a407981 */ /* 0x000f64000c1e1100 */
[----:B-----5:R-:W-:-:S05]  /*2fd0*/  PRMT R12, R64, 0x8880, RZ ;  /* 0x00008880400c7816 */ /* 0x020fca00000000ff */
[----:B------:R-:W-:-:S07]  /*2fe0*/  IMAD R3, R12, R57, RZ ;  /* 0x000000390c037224 */ /* 0x000fce00078e02ff */
.L_x_87:
[----:B------:R-:W-:Y:S05]  /*2ff0*/  BSYNC B1 ;  /* 0x0000000000017941 */ /* 0x000fea0003800000 */
.L_x_86:
        /* <DEDUP_REMOVED lines=13> */
.L_x_89:
[----:B------:R-:W-:Y:S05]  /*30d0*/  BSYNC B1 ;  /* 0x0000000000017941 */ /* 0x000fea0003800000 */
.L_x_88:
[----:B------:R-:W-:Y:S01]  /*30e0*/  @!P0 IMAD R51, R51, R56, R3 ;  /* 0x0000003833338224 */ /* 0x000fe200078e0203 */
[----:B------:R-:W-:Y:S04]  /*30f0*/  BSSY B1, `(.L_x_90) ;  /* 0x0000006000017945 */ /* 0x000fe80003800000 */
[----:B------:R0:W-:Y:S01]  /*3100*/  @!P0 STG.E.U8 desc[UR38][R4.64+0x31], R51 ;  /* 0x0000313304008986 */ /* 0x0001e2000c101126 */
[----:B------:R-:W-:Y:S05]  /*3110*/  @P4 BRA `(.L_x_91) ;  /* 0x00000000000c4947 */ /* 0x000fea0003800000 */
[----:B------:R-:W5:Y:S02]  /*3120*/  LDG.E.U8 R64, desc[UR38][R8.64+0x38] ;  /* 0x0000382608407981 */ /* 0x000f64000c1e1100 */
[----:B-----5:R-:W-:-:S05]  /*3130*/  PRMT R12, R64, 0x8880, RZ ;  /* 0x00008880400c7816 */ /* 0x020fca00000000ff */
[----:B------:R-:W-:-:S07]  /*3140*/  IMAD R3, R12, R57, RZ ;  /* 0x000000390c037224 */ /* 0x000fce00078e02ff */
.L_x_91:
[----:B------:R-:W-:Y:S05]  /*3150*/  BSYNC B1 ;  /* 0x0000000000017941 */ /* 0x000fea0003800000 */
.L_x_90:
[----:B-1----:R-:W-:Y:S01]  /*3160*/  @!P4 IMAD R13, R52, R56, R3 ;  /* 0x00000038340dc224 */ /* 0x002fe200078e0203 */
[----:B------:R-:W-:Y:S04]  /*3170*/  BSSY B1, `(.L_x_92) ;  /* 0x0000006000017945 */ /* 0x000fe80003800000 */
[----:B------:R1:W-:Y:S01]  /*3180*/  @!P4 STG.E.U8 desc[UR38][R6.64+0x38], R13 ;  /* 0x0000380d0600c986 */ /* 0x0003e2000c101126 */
[----:B------:R-:W-:Y:S05]  /*3190*/  @P1 BRA `(.L_x_93) ;  /* 0x00000000000c1947 */ /* 0x000fea0003800000 */
[----:B------:R-:W5:Y:S02]  /*31a0*/  LDG.E.U8 R64, desc[UR38][R8.64+0x39] ;  /* 0x0000392608407981 */ /* 0x000f64000c1e1100 */
[----:B-----5:R-:W-:-:S05]  /*31b0*/  PRMT R12, R64, 0x8880, RZ ;  /* 0x00008880400c7816 */ /* 0x020fca00000000ff */
[----:B------:R-:W-:-:S07]  /*31c0*/  IMAD R3, R12, R57, RZ ;  /* 0x000000390c037224 */ /* 0x000fce00078e02ff */
.L_x_93:
[----:B------:R-:W-:Y:S05]  /*31d0*/  BSYNC B1 ;  /* 0x0000000000017941 */ /* 0x000fea0003800000 */
.L_x_92:
[----:B------:R-:W-:Y:S01]  /*31e0*/  @!P1 IMAD R53, R53, R56, R3 ;  /* 0x0000003835359224 */ /* 0x000fe200078e0203 */
[----:B------:R-:W-:Y:S04]  /*31f0*/  BSSY B1, `(.L_x_94) ;  /* 0x0000006000017945 */ /* 0x000fe80003800000 */
[----:B------:R0:W-:Y:S01]  /*3200*/  @!P1 STG.E.U8 desc[UR38][R6.64+0x39], R53 ;  /* 0x0000393506009986 */ /* 0x0001e2000c101126 */
[----:B------:R-:W-:Y:S05]  /*3210*/  @P3 BRA `(.L_x_95) ;  /* 0x00000000000c3947 */ /* 0x000fea0003800000 */
[----:B------:R-:W0:Y:S02]  /*3220*/  LDG.E.U8 R64, desc[UR38][R10.64+0x38] ;  /* 0x000038260a407981 */ /* 0x000e24000c1e1100 */
[----:B012-4-:R-:W-:-:S05]  /*3230*/  PRMT R6, R64, 0x8880, RZ ;  /* 0x0000888040067816 */ /* 0x017fca00000000ff */
[----:B------:R-:W-:-:S07]  /*3240*/  IMAD R3, R6, R57, RZ ;  /* 0x0000003906037224 */ /* 0x000fce00078e02ff */
.L_x_95:
[----:B------:R-:W-:Y:S05]  /*3250*/  BSYNC B1 ;  /* 0x0000000000017941 */ /* 0x000fea0003800000 */
.L_x_94:
[----:B012-4-:R-:W-:Y:S01]  /*3260*/  @!P3 IMAD R7, R54, R56, R3 ;  /* 0x000000383607b224 */ /* 0x017fe200078e0203 */
[----:B------:R-:W-:Y:S01]  /*3270*/  ISETP.LT.OR P2, PT, R67, 0x9, !P2 ;  /* 0x000000094300780c */ /* 0x000fe20005741670 */
[----:B------:R-:W-:Y:S03]  /*3280*/  BSSY B1, `(.L_x_96) ;  /* 0x0000006000017945 */ /* 0x000fe60003800000 */
[----:B------:R0:W-:Y:S09]  /*3290*/  @!P3 STG.E.U8 desc[UR38][R4.64+0x38], R7 ;  /* 0x000038070400b986 */ /* 0x0001f2000c101126 */
[----:B------:R-:W-:Y:S05]  /*32a0*/  @P2 BRA `(.L_x_97) ;  /* 0x00000000000c2947 */ /* 0x000fea0003800000 */
[----:B------:R-:W2:Y:S02]  /*32b0*/  LDG.E.U8 R64, desc[UR38][R10.64+0x39] ;  /* 0x000039260a407981 */ /* 0x000ea4000c1e1100 */
[----:B--2---:R-:W-:-:S05]  /*32c0*/  PRMT R6, R64, 0x8880, RZ ;  /* 0x0000888040067816 */ /* 0x004fca00000000ff */
[----:B------:R-:W-:-:S07]  /*32d0*/  IMAD R3, R6, R57, RZ ;  /* 0x0000003906037224 */ /* 0x000fce00078e02ff */
.L_x_97:
[----:B------:R-:W-:Y:S05]  /*32e0*/  BSYNC B1 ;  /* 0x0000000000017941 */ /* 0x000fea0003800000 */
.L_x_96:
[----:B------:R-:W-:Y:S01]  /*32f0*/  IMAD R3, R55, R56, R3 ;  /* 0x0000003837037224 */ /* 0x000fe200078e0203 */
[----:B------:R-:W-:Y:S06]  /*3300*/  @P2 BRA `(.L_x_98) ;  /* 0x0000000400c82947 */ /* 0x000fec0003800000 */
[----:B------:R2:W-:Y:S01]  /*3310*/  STG.E.U8 desc[UR38][R4.64+0x39], R3 ;  /* 0x0000390304007986 */ /* 0x0005e2000c101126 */
[----:B------:R-:W-:Y:S05]  /*3320*/  BRA `(.L_x_98) ;  /* 0x0000000400c07947 */ /* 0x000fea0003800000 */
.L_x_33:
[C---:B------:R-:W-:Y:S02]  /*3330*/  ISETP.GE.AND P0, PT, R72.reuse, 0x2, PT ;  /* 0x000000024800780c */ /* 0x040fe40003f06270 */
[----:B------:R-:W-:Y:S02]  /*3340*/  ISETP.GE.AND P2, PT, R72, 0x1, PT ;  /* 0x000000014800780c */ /* 0x000fe40003f46270 */
[C---:B------:R-:W-:Y:S02]  /*3350*/  ISETP.LT.OR P3, PT, R67.reuse, 0x1, !P0 ;  /* 0x000000014300780c */ /* 0x040fe40004761670 */
[C---:B------:R-:W-:Y:S02]  /*3360*/  ISETP.LT.OR P1, PT, R67.reuse, 0x1, !P2 ;  /* 0x000000014300780c */ /* 0x040fe40005721670 */
[C---:B------:R-:W-:Y:S02]  /*3370*/  ISETP.LT.OR P2, PT, R67.reuse, 0x9, !P2 ;  /* 0x000000094300780c */ /* 0x040fe40005741670 */
[----:B------:R-:W-:-:S07]  /*3380*/  ISETP.LT.OR P0, PT, R67, 0x9, !P0 ;  /* 0x000000094300780c */ /* 0x000fce0004701670 */
[-C--:B------:R-:W-:Y:S02]  /*3390*/  @!P3 IMAD R25, R25, R56.reuse, RZ ;  /* 0x000000381919b224 */ /* 0x080fe400078e02ff */
[-C--:B------:R-:W-:Y:S02]  /*33a0*/  @!P1 IMAD R3, R24, R56.reuse, RZ ;  /* 0x0000003818039224 */ /* 0x080fe400078e02ff */
[-C--:B------:R-:W-:Y:S01]  /*33b0*/  @!P2 IMAD R9, R26, R56.reuse, RZ ;  /* 0x000000381a09a224 */ /* 0x080fe200078e02ff */
[----:B------:R-:W-:Y:S01]  /*33c0*/  @!P3 STG.E.U8 desc[UR38][R6.64+0x1], R25 ;  /* 0x000001190600b986 */ /* 0x000fe2000c101126 */
[C---:B------:R-:W-:Y:S01]  /*33d0*/  ISETP.GE.AND P3, PT, R72.reuse, 0x9, PT ;  /* 0x000000094800780c */ /* 0x040fe20003f66270 */
[----:B------:R-:W-:Y:S02]  /*33e0*/  @!P0 IMAD R27, R27, R56, RZ ;  /* 0x000000381b1b8224 */ /* 0x000fe400078e02ff */
[----:B------:R0:W-:Y:S01]  /*33f0*/  @!P1 STG.E.U8 desc[UR38][R6.64], R3 ;  /* 0x0000000306009986 */ /* 0x0001e2000c101126 */
[----:B------:R-:W-:-:S03]  /*3400*/  ISETP.GE.AND P1, PT, R72, 0xa, PT ;  /* 0x0000000a4800780c */ /* 0x000fc60003f26270 */
[----:B------:R1:W-:Y:S01]  /*3410*/  @!P2 STG.E.U8 desc[UR38][R4.64], R9 ;  /* 0x000000090400a986 */ /* 0x0003e2000c101126 */
[C---:B------:R-:W-:Y:S02]  /*3420*/  ISETP.LT.OR P2, PT, R67.reuse, 0x1, !P3 ;  /* 0x000000014300780c */ /* 0x040fe40005f41670 */
[C---:B------:R-:W-:Y:S01]  /*3430*/  ISETP.LT.OR P4, PT, R67.reuse, 0x1, !P1 ;  /* 0x000000014300780c */ /* 0x040fe20004f81670 */
[----:B------:R-:W-:Y:S01]  /*3440*/  @!P0 STG.E.U8 desc[UR38][R4.64+0x1], R27 ;  /* 0x0000011b04008986 */ /* 0x000fe2000c101126 */
[C---:B------:R-:W-:Y:S02]  /*3450*/  ISETP.LT.OR P3, PT, R67.reuse, 0x9, !P3 ;  /* 0x000000094300780c */ /* 0x040fe40005f61670 */
[----:B------:R-:W-:Y:S02]  /*3460*/  ISETP.GE.AND P0, PT, R72, 0x12, PT ;  /* 0x000000124800780c */ /* 0x000fe40003f06270 */
[----:B------:R-:W-:-:S05]  /*3470*/  ISETP.LT.OR P1, PT, R67, 0x9, !P1 ;  /* 0x000000094300780c */ /* 0x000fca0004f21670 */
[-C--:B------:R-:W-:Y:S02]  /*3480*/  @!P2 IMAD R11, R28, R56.reuse, RZ ;  /* 0x000000381c0ba224 */ /* 0x080fe400078e02ff */
[-C--:B------:R-:W-:Y:S02]  /*3490*/  @!P4 IMAD R29, R29, R56.reuse, RZ ;  /* 0x000000381d1dc224 */ /* 0x080fe400078e02ff */
[-C--:B0-----:R-:W-:Y:S01]  /*34a0*/  @!P3 IMAD R3, R30, R56.reuse, RZ ;  /* 0x000000381e03b224 */ /* 0x081fe200078e02ff */
[----:B------:R0:W-:Y:S01]  /*34b0*/  @!P2 STG.E.U8 desc[UR38][R6.64+0x8], R11 ;  /* 0x0000080b0600a986 */ /* 0x0001e2000c101126 */
[----:B------:R-:W-:Y:S02]  /*34c0*/  ISETP.GE.AND P2, PT, R72, 0x11, PT ;  /* 0x000000114800780c */ /* 0x000fe40003f46270 */
[----:B------:R-:W-:Y:S01]  /*34d0*/  @!P1 IMAD R31, R31, R56, RZ ;  /* 0x000000381f1f9224 */ /* 0x000fe200078e02ff */
[----:B------:R-:W-:Y:S01]  /*34e0*/  @!P4 STG.E.U8 desc[UR38][R6.64+0x9], R29 ;  /* 0x0000091d0600c986 */ /* 0x000fe2000c101126 */
[----:B------:R-:W-:-:S02]  /*34f0*/  ISETP.LT.OR P4, PT, R67, 0x1, !P0 ;  /* 0x000000014300780c */ /* 0x000fc40004781670 */
[C---:B------:R-:W-:Y:S01]  /*3500*/  ISETP.LT.OR P0, PT, R67.reuse, 0x9, !P0 ;  /* 0x000000094300780c */ /* 0x040fe20004701670 */
[----:B------:R2:W-:Y:S01]  /*3510*/  @!P3 STG.E.U8 desc[UR38][R4.64+0x8], R3 ;  /* 0x000008030400b986 */ /* 0x0005e2000c101126 */
[C---:B------:R-:W-:Y:S02]  /*3520*/  ISETP.LT.OR P3, PT, R67.reuse, 0x1, !P2 ;  /* 0x000000014300780c */ /* 0x040fe40005761670 */
[----:B------:R-:W-:Y:S01]  /*3530*/  ISETP.LT.OR P2, PT, R67, 0x9, !P2 ;  /* 0x000000094300780c */ /* 0x000fe20005741670 */
[----:B------:R-:W-:Y:S01]  /*3540*/  @!P1 STG.E.U8 desc[UR38][R4.64+0x9], R31 ;  /* 0x0000091f04009986 */ /* 0x000fe2000c101126 */
[----:B------:R-:W-:-:S05]  /*3550*/  ISETP.GE.AND P1, PT, R72, 0x1a, PT ;  /* 0x0000001a4800780c */ /* 0x000fca0003f26270 */
[-C--:B------:R-:W-:Y:S02]  /*3560*/  @!P4 IMAD R33, R33, R56.reuse, RZ ;  /* 0x000000382121c224 */ /* 0x080fe400078e02ff */
[-C--:B------:R-:W-:Y:S02]  /*3570*/  @!P0 IMAD R35, R35, R56.reuse, RZ ;  /* 0x0000003823238224 */ /* 0x080fe400078e02ff */
[-C--:B-1----:R-:W-:Y:S01]  /*3580*/  @!P3 IMAD R9, R32, R56.reuse, RZ ;  /* 0x000000382009b224 */ /* 0x082fe200078e02ff */
[----:B------:R-:W-:Y:S01]  /*3590*/  @!P4 STG.E.U8 desc[UR38][R6.64+0x11], R33 ;  /* 0x000011210600c986 */ /* 0x000fe2000c101126 */
[----:B0-----:R-:W-:Y:S01]  /*35a0*/  @!P2 IMAD R11, R34, R56, RZ ;  /* 0x00000038220ba224 */ /* 0x001fe200078e02ff */
[----:B------:R-:W-:Y:S02]  /*35b0*/  ISETP.LT.OR P4, PT, R67, 0x1, !P1 ;  /* 0x000000014300780c */ /* 0x000fe40004f81670 */
[----:B------:R0:W-:Y:S01]  /*35c0*/  @!P3 STG.E.U8 desc[UR38][R6.64+0x10], R9 ;  /* 0x000010090600b986 */ /* 0x0001e2000c101126 */
[----:B------:R-:W-:-:S02]  /*35d0*/  ISETP.GE.AND P3, PT, R72, 0x19, PT ;  /* 0x000000194800780c */ /* 0x000fc40003f66270 */
[C---:B------:R-:W-:Y:S01]  /*35e0*/  ISETP.LT.OR P1, PT, R67.reuse, 0x9, !P1 ;  /* 0x000000094300780c */ /* 0x040fe20004f21670 */
[----:B------:R1:W-:Y:S01]  /*35f0*/  @!P2 STG.E.U8 desc[UR38][R4.64+0x10], R11 ;  /* 0x0000100b0400a986 */ /* 0x0003e2000c101126 */
[C---:B------:R-:W-:Y:S02]  /*3600*/  ISETP.LT.OR P2, PT, R67.reuse, 0x1, !P3 ;  /* 0x000000014300780c */ /* 0x040fe40005f41670 */
[----:B------:R-:W-:Y:S01]  /*3610*/  ISETP.LT.OR P3, PT, R67, 0x9, !P3 ;  /* 0x000000094300780c */ /* 0x000fe20005f61670 */
[----:B------:R-:W-:Y:S01]  /*3620*/  @!P0 STG.E.U8 desc[UR38][R4.64+0x11], R35 ;  /* 0x0000112304008986 */ /* 0x000fe2000c101126 */
[----:B------:R-:W-:Y:S02]  /*3630*/  ISETP.GE.AND P0, PT, R72, 0x22, PT ;  /* 0x000000224800780c */ /* 0x000fe40003f06270 */
[----:B------:R-:W-:-:S05]  /*3640*/  @!P4 IMAD R37, R37, R56, RZ ;  /* 0x000000382525c224 */ /* 0x000fca00078e02ff */
[----:B------:R-:W-:Y:S01]  /*3650*/  @!P4 STG.E.U8 desc[UR38][R6.64+0x19], R37 ;  /* 0x000019250600c986 */ /* 0x000fe2000c101126 */
[-C--:B------:R-:W-:Y:S02]  /*3660*/  @!P1 IMAD R39, R39, R56.reuse, RZ ;  /* 0x0000003827279224 */ /* 0x080fe400078e02ff */
[-C--:B--2---:R-:W-:Y:S02]  /*3670*/  @!P2 IMAD R3, R36, R56.reuse, RZ ;  /* 0x000000382403a224 */ /* 0x084fe400078e02ff */
[----:B0-----:R-:W-:-:S03]  /*3680*/  @!P3 IMAD R9, R38, R56, RZ ;  /* 0x000000382609b224 */ /* 0x001fc600078e02ff */
[----:B------:R0:W-:Y:S01]  /*3690*/  @!P2 STG.E.U8 desc[UR38][R6.64+0x18], R3 ;  /* 0x000018030600a986 */ /* 0x0001e2000c101126 */
[----:B------:R-:W-:-:S03]  /*36a0*/  ISETP.GE.AND P2, PT, R72, 0x21, PT ;  /* 0x000000214800780c */ /* 0x000fc60003f46270 */
[----:B------:R2:W-:Y:S01]  /*36b0*/  @!P3 STG.E.U8 desc[UR38][R4.64+0x18], R9 ;  /* 0x000018090400b986 */ /* 0x0005e2000c101126 */
[C---:B------:R-:W-:Y:S02]  /*36c0*/  ISETP.LT.OR P3, PT, R67.reuse, 0x1, !P0 ;  /* 0x000000014300780c */ /* 0x040fe40004761670 */
[C---:B------:R-:W-:Y:S01]  /*36d0*/  ISETP.LT.OR P4, PT, R67.reuse, 0x1, !P2 ;  /* 0x000000014300780c */ /* 0x040fe20005781670 */
[----:B------:R-:W-:Y:S01]  /*36e0*/  @!P1 STG.E.U8 desc[UR38][R4.64+0x19], R39 ;  /* 0x0000192704009986 */ /* 0x000fe2000c101126 */
[----:B------:R-:W-:Y:S02]  /*36f0*/  ISETP.LT.OR P2, PT, R67, 0x9, !P2 ;  /* 0x000000094300780c */ /* 0x000fe40005741670 */
[----:B------:R-:W-:-:S07]  /*3700*/  ISETP.GE.AND P1, PT, R72, 0x29, PT ;  /* 0x000000294800780c */ /* 0x000fce0003f26270 */
[-C--:B------:R-:W-:Y:S02]  /*3710*/  @!P3 IMAD R41, R41, R56.reuse, RZ ;  /* 0x000000382929b224 */ /* 0x080fe400078e02ff */
[-C--:B-1----:R-:W-:Y:S02]  /*3720*/  @!P4 IMAD R11, R40, R56.reuse, RZ ;  /* 0x00000038280bc224 */ /* 0x082fe400078e02ff */
[----:B0-----:R-:W-:Y:S01]  /*3730*/  @!P2 IMAD R3, R42, R56, RZ ;  /* 0x000000382a03a224 */ /* 0x001fe200078e02ff */
[----:B------:R-:W-:Y:S01]  /*3740*/  @!P3 STG.E.U8 desc[UR38][R6.64+0x21], R41 ;  /* 0x000021290600b986 */ /* 0x000fe2000c101126 */
[C---:B------:R-:W-:Y:S02]  /*3750*/  ISETP.LT.OR P3, PT, R67.reuse, 0x9, !P0 ;  /* 0x000000094300780c */ /* 0x040fe40004761670 */
[----:B------:R-:W-:Y:S01]  /*3760*/  ISETP.GE.AND P0, PT, R72, 0x2a, PT ;  /* 0x0000002a4800780c */ /* 0x000fe20003f06270 */
[----:B------:R0:W-:Y:S01]  /*3770*/  @!P4 STG.E.U8 desc[UR38][R6.64+0x20], R11 ;  /* 0x0000200b0600c986 */ /* 0x0001e2000c101126 */
[----:B------:R-:W-:-:S02]  /*3780*/  ISETP.LT.OR P4, PT, R67, 0x1, !P1 ;  /* 0x000000014300780c */ /* 0x000fc40004f81670 */
[C---:B------:R-:W-:Y:S01]  /*3790*/  ISETP.LT.OR P1, PT, R67.reuse, 0x9, !P1 ;  /* 0x000000094300780c */ /* 0x040fe20004f21670 */
[----:B------:R1:W-:Y:S01]  /*37a0*/  @!P2 STG.E.U8 desc[UR38][R4.64+0x20], R3 ;  /* 0x000020030400a986 */ /* 0x0003e2000c101126 */
[C---:B------:R-:W-:Y:S02]  /*37b0*/  ISETP.LT.OR P2, PT, R67.reuse, 0x1, !P0 ;  /* 0x000000014300780c */ /* 0x040fe40004741670 */
[----:B------:R-:W-:-:S03]  /*37c0*/  ISETP.LT.OR P0, PT, R67, 0x9, !P0 ;  /* 0x000000094300780c */ /* 0x000fc60004701670 */
[----:B------:R-:W-:-:S04]  /*37d0*/  @!P3 IMAD R43, R43, R56, RZ ;  /* 0x000000382b2bb224 */ /* 0x000fc800078e02ff */
[-C--:B--2---:R-:W-:Y:S01]  /*37e0*/  @!P4 IMAD R9, R44, R56.reuse, RZ ;  /* 0x000000382c09c224 */ /* 0x084fe200078e02ff */
[----:B------:R-:W-:Y:S01]  /*37f0*/  @!P3 STG.E.U8 desc[UR38][R4.64+0x21], R43 ;  /* 0x0000212b0400b986 */ /* 0x000fe2000c101126 */
[----:B------:R-:W-:Y:S01]  /*3800*/  ISETP.GE.AND P3, PT, R72, 0x31, PT ;  /* 0x000000314800780c */ /* 0x000fe20003f66270 */
[-C--:B0-----:R-:W-:Y:S02]  /*3810*/  @!P1 IMAD R11, R46, R56.reuse, RZ ;  /* 0x000000382e0b9224 */ /* 0x081fe400078e02ff */
[-C--:B------:R-:W-:Y:S01]  /*3820*/  @!P2 IMAD R45, R45, R56.reuse, RZ ;  /* 0x000000382d2da224 */ /* 0x080fe200078e02ff */
[----:B------:R0:W-:Y:S01]  /*3830*/  @!P4 STG.E.U8 desc[UR38][R6.64+0x28], R9 ;  /* 0x000028090600c986 */ /* 0x0001e2000c101126 */
[----:B------:R-:W-:Y:S01]  /*3840*/  ISETP.LT.OR P4, PT, R67, 0x1, !P3 ;  /* 0x000000014300780c */ /* 0x000fe20005f81670 */
[----:B------:R-:W-:Y:S01]  /*3850*/  @!P0 IMAD R47, R47, R56, RZ ;  /* 0x000000382f2f8224 */ /* 0x000fe200078e02ff */
[----:B------:R-:W-:Y:S01]  /*3860*/  ISETP.LT.OR P3, PT, R67, 0x9, !P3 ;  /* 0x000000094300780c */ /* 0x000fe20005f61670 */
[----:B------:R-:W-:Y:S01]  /*3870*/  @!P2 STG.E.U8 desc[UR38][R6.64+0x29], R45 ;  /* 0x0000292d0600a986 */ /* 0x000fe2000c101126 */
[----:B------:R-:W-:-:S03]  /*3880*/  ISETP.GE.AND P2, PT, R72, 0x32, PT ;  /* 0x000000324800780c */ /* 0x000fc60003f46270 */
[----:B------:R-:W-:Y:S01]  /*3890*/  @!P1 STG.E.U8 desc[UR38][R4.64+0x28], R11 ;  /* 0x0000280b04009986 */ /* 0x000fe2000c101126 */
[C---:B------:R-:W-:Y:S02]  /*38a0*/  ISETP.LT.OR P1, PT, R67.reuse, 0x1, !P2 ;  /* 0x000000014300780c */ /* 0x040fe40005721670 */
[----:B------:R-:W-:Y:S01]  /*38b0*/  ISETP.LT.OR P2, PT, R67, 0x9, !P2 ;  /* 0x000000094300780c */ /* 0x000fe20005741670 */
[----:B------:R-:W-:Y:S01]  /*38c0*/  @!P0 STG.E.U8 desc[UR38][R4.64+0x29], R47 ;  /* 0x0000292f04008986 */ /* 0x000fe2000c101126 */
[----:B------:R-:W-:Y:S01]  /*38d0*/  ISETP.GE.AND P0, PT, R72, 0x3a, PT ;  /* 0x0000003a4800780c */ /* 0x000fe20003f06270 */
[-C--:B-1----:R-:W-:Y:S02]  /*38e0*/  @!P4 IMAD R3, R48, R56.reuse, RZ ;  /* 0x000000383003c224 */ /* 0x082fe400078e02ff */
[----:B0-----:R-:W-:-:S03]  /*38f0*/  @!P3 IMAD R9, R50, R56, RZ ;  /* 0x000000383209b224 */ /* 0x001fc600078e02ff */
[----:B------:R0:W-:Y:S01]  /*3900*/  @!P4 STG.E.U8 desc[UR38][R6.64+0x30], R3 ;  /* 0x000030030600c986 */ /* 0x0001e2000c101126 */
[----:B------:R-:W-:Y:S02]  /*3910*/  ISETP.GE.AND P4, PT, R72, 0x39, PT ;  /* 0x000000394800780c */ /* 0x000fe40003f86270 */
[-C--:B------:R-:W-:Y:S02]  /*3920*/  @!P1 IMAD R49, R49, R56.reuse, RZ ;  /* 0x0000003831319224 */ /* 0x080fe400078e02ff */
[----:B------:R-:W-:-:S03]  /*3930*/  @!P2 IMAD R51, R51, R56, RZ ;  /* 0x000000383333a224 */ /* 0x000fc600078e02ff */
[----:B------:R1:W-:Y:S01]  /*3940*/  @!P1 STG.E.U8 desc[UR38][R6.64+0x31], R49 ;  /* 0x0000313106009986 */ /* 0x0003e2000c101126 */
[C---:B------:R-:W-:Y:S02]  /*3950*/  ISETP.LT.OR P1, PT, R67.reuse, 0x1, !P0 ;  /* 0x000000014300780c */ /* 0x040fe40004721670 */
[C---:B------:R-:W-:Y:S01]  /*3960*/  ISETP.LT.OR P0, PT, R67.reuse, 0x9, !P0 ;  /* 0x000000094300780c */ /* 0x040fe20004701670 */
[----:B------:R1:W-:Y:S01]  /*3970*/  @!P3 STG.E.U8 desc[UR38][R4.64+0x30], R9 ;  /* 0x000030090400b986 */ /* 0x0003e2000c101126 */
[C---:B------:R-:W-:Y:S02]  /*3980*/  ISETP.LT.OR P3, PT, R67.reuse, 0x1, !P4 ;  /* 0x000000014300780c */ /* 0x040fe40006761670 */
[----:B------:R-:W-:Y:S01]  /*3990*/  ISETP.LT.OR P4, PT, R67, 0x9, !P4 ;  /* 0x000000094300780c */ /* 0x000fe20006781670 */
[----:B------:R1:W-:Y:S06]  /*39a0*/  @!P2 STG.E.U8 desc[UR38][R4.64+0x31], R51 ;  /* 0x000031330400a986 */ /* 0x0003ec000c101126 */
[----:B------:R-:W-:-:S02]  /*39b0*/  @!P1 IMAD R53, R53, R56, RZ ;  /* 0x0000003835359224 */ /* 0x000fc400078e02ff */
[-C--:B------:R-:W-:Y:S02]  /*39c0*/  @!P0 IMAD R55, R55, R56.reuse, RZ ;  /* 0x0000003837378224 */ /* 0x080fe400078e02ff */
[-C--:B0-----:R-:W-:Y:S01]  /*39d0*/  @!P3 IMAD R3, R52, R56.reuse, RZ ;  /* 0x000000383403b224 */ /* 0x081fe200078e02ff */
[----:B------:R1:W-:Y:S01]  /*39e0*/  @!P1 STG.E.U8 desc[UR38][R6.64+0x39], R53 ;  /* 0x0000393506009986 */ /* 0x0003e2000c101126 */
[----:B------:R-:W-:-:S03]  /*39f0*/  @!P4 IMAD R11, R54, R56, RZ ;  /* 0x00000038360bc224 */ /* 0x000fc600078e02ff */
[----:B------:R1:W-:Y:S04]  /*3a00*/  @!P3 STG.E.U8 desc[UR38][R6.64+0x38], R3 ;  /* 0x000038030600b986 */ /* 0x0003e8000c101126 */
[----:B------:R1:W-:Y:S04]  /*3a10*/  @!P4 STG.E.U8 desc[UR38][R4.64+0x38], R11 ;  /* 0x0000380b0400c986 */ /* 0x0003e8000c101126 */
[----:B------:R1:W-:Y:S02]  /*3a20*/  @!P0 STG.E.U8 desc[UR38][R4.64+0x39], R55 ;  /* 0x0000393704008986 */ /* 0x0003e4000c101126 */
.L_x_98:
[----:B------:R-:W-:Y:S05]  /*3a30*/  BSYNC B0 ;  /* 0x0000000000007941 */ /* 0x000fea0003800000 */
.L_x_32:
[----:B------:R-:W-:Y:S01]  /*3a40*/  IADD3 R16, P0, R16, UR36, RZ ;  /* 0x0000002410107c10 */ /* 0x000fe2000ff1e0ff */
[----:B------:R-:W-:Y:S01]  /*3a50*/  ULDC.64 UR4, c[0x0][0x650] ;  /* 0x0001940000047ab9 */ /* 0x000fe20000000a00 */
[----:B-12---:R-:W-:Y:S01]  /*3a60*/  PRMT R3, RZ, 0x7610, R3 ;  /* 0x00007610ff037816 */ /* 0x006fe20000000003 */
[----:B------:R-:W-:Y:S01]  /*3a70*/  IMAD.MOV.U32 R68, RZ, RZ, -0x1 ;  /* 0xffffffffff447424 */ /* 0x000fe200078e00ff */
[----:B------:R-:W-:Y:S01]  /*3a80*/  IADD3.X R17, R17, UR42, RZ, P0, !PT ;  /* 0x0000002a11117c10 */ /* 0x000fe200087fe4ff */
[----:B------:R-:W-:Y:S01]  /*3a90*/  IMAD.MOV.U32 R65, RZ, RZ, -0x1 ;  /* 0xffffffffff417424 */ /* 0x000fe200078e00ff */
[----:B------:R-:W-:-:S04]  /*3aa0*/  ISETP.GE.U32.AND P0, PT, R16, UR4, PT ;  /* 0x0000000410007c0c */ /* 0x000fc8000bf06070 */
[----:B------:R-:W-:-:S13]  /*3ab0*/  ISETP.GE.U32.AND.EX P0, PT, R17, UR5, PT, P0 ;  /* 0x0000000511007c0c */ /* 0x000fda000bf06100 */
[----:B------:R-:W-:Y:S05]  /*3ac0*/  @P0 BRA `(.L_x_99) ;  /* 0x0000000400500947 */ /* 0x000fea0003800000 */
[----:B------:R-:W1:Y:S01]  /*3ad0*/  LDC.64 R10, c[0x0][0x628] ;  /* 0x00018a00ff0a7b82 */ /* 0x000e620000000a00 */
[----:B------:R-:W2:Y:S01]  /*3ae0*/  S2R R12, SR_CTAID.X ;  /* 0x00000000000c7919 */ /* 0x000ea20000002500 */
[----:B------:R-:W-:Y:S02]  /*3af0*/  IMAD.MOV.U32 R8, RZ, RZ, R16 ;  /* 0x000000ffff087224 */ /* 0x000fe400078e0010 */
[----:B------:R-:W-:Y:S01]  /*3b00*/  IMAD.MOV.U32 R9, RZ, RZ, R17 ;  /* 0x000000ffff097224 */ /* 0x000fe200078e0011 */
[----:B------:R-:W4:Y:S03]  /*3b10*/  S2R R20, SR_CTAID.Y ;  /* 0x0000000000147919 */ /* 0x000f260000002600 */
[----:B------:R-:W0:Y:S08]  /*3b20*/  LDC R0, c[0x0][0x630] ;  /* 0x00018c00ff007b82 */ /* 0x000e300000000800 */
[----:B------:R-:W0:Y:S01]  /*3b30*/  LDC.64 R14, c[0x0][0x620] ;  /* 0x00018800ff0e7b82 */ /* 0x000e220000000a00 */
[----:B-1----:R-:W-:-:S04]  /*3b40*/  ISETP.NE.U32.AND P0, PT, R10, RZ, PT ;  /* 0x000000ff0a00720c */ /* 0x002fc80003f05070 */
[----:B------:R-:W-:-:S13]  /*3b50*/  ISETP.NE.AND.EX P0, PT, R11, RZ, PT, P0 ;  /* 0x000000ff0b00720c */ /* 0x000fda0003f05300 */
[----:B0-2-4-:R-:W-:Y:S05]  /*3b60*/  @!P0 BRA `(.L_x_100) ;  /* 0x0000000000288947 */ /* 0x015fea0003800000 */
[----:B------:R-:W0:Y:S02]  /*3b70*/  LDC R3, c[0x0][0x634] ;  /* 0x00018d00ff037b82 */ /* 0x000e240000000800 */
[----:B0-----:R-:W-:-:S05]  /*3b80*/  IADD3 R3, P0, R16, R3, RZ ;  /* 0x0000000310037210 */ /* 0x001fca0007f1e0ff */
[----:B------:R-:W-:-:S04]  /*3b90*/  IMAD.X R13, RZ, RZ, R17, P0 ;  /* 0x000000ffff0d7224 */ /* 0x000fc800000e0611 */
[----:B---3--:R-:W-:-:S04]  /*3ba0*/  IMAD.WIDE.U32 R4, R13, R10, RZ ;  /* 0x0000000a0d047225 */ /* 0x008fc800078e00ff */
[----:B------:R-:W-:-:S04]  /*3bb0*/  IMAD.WIDE.U32 R6, P0, R3, R11, R4 ;  /* 0x0000000b03067225 */ /* 0x000fc80007800004 */
[----:B------:R-:W-:-:S04]  /*3bc0*/  IMAD.WIDE.U32 R4, R3, R10, RZ ;  /* 0x0000000a03047225 */ /* 0x000fc800078e00ff */
[----:B------:R-:W-:Y:S01]  /*3bd0*/  IMAD.X R9, RZ, RZ, RZ, P0 ;  /* 0x000000ffff097224 */ /* 0x000fe200000e06ff */
[----:B------:R-:W-:Y:S01]  /*3be0*/  IADD3 RZ, P0, R5, R6, RZ ;  /* 0x0000000605ff7210 */ /* 0x000fe20007f1e0ff */
[----:B------:R-:W-:-:S04]  /*3bf0*/  IMAD.MOV.U32 R8, RZ, RZ, R7 ;  /* 0x000000ffff087224 */ /* 0x000fc800078e0007 */
[----:B------:R-:W-:-:S08]  /*3c00*/  IMAD.WIDE.U32.X R8, R13, R11, R8, P0 ;  /* 0x0000000b0d087225 */ /* 0x000fd000000e0408 */
.L_x_100:
[-CC-:B------:R-:W-:Y:S01]  /*3c10*/  SHF.R.U64 R65, R8, R0.reuse, R9.reuse ;  /* 0x0000000008417219 */ /* 0x180fe20000001209 */
[----:B---3--:R-:W0:Y:S01]  /*3c20*/  LDC.64 R26, c[0x0][0x640] ;  /* 0x00019000ff1a7b82 */ /* 0x008e220000000a00 */
[----:B------:R-:W-:Y:S01]  /*3c30*/  SHF.R.U32.HI R0, RZ, R0, R9 ;  /* 0x00000000ff007219 */ /* 0x000fe20000011609 */
[----:B------:R-:W-:Y:S01]  /*3c40*/  ULDC UR4, c[0x0][0x150] ;  /* 0x0000540000047ab9 */ /* 0x000fe20000000800 */
[----:B------:R-:W-:Y:S02]  /*3c50*/  IADD3 R3, P0, RZ, -R65, RZ ;  /* 0x80000041ff037210 */ /* 0x000fe40007f1e0ff */
[----:B------:R-:W-:-:S03]  /*3c60*/  I2FP.F32.U32 R7, R12 ;  /* 0x0000000c00077245 */ /* 0x000fc60000201000 */
[----:B------:R-:W1:Y:S01]  /*3c70*/  LDC R6, c[0x0][0x618] ;  /* 0x00018600ff067b82 */ /* 0x000e620000000800 */
[----:B------:R-:W-:Y:S02]  /*3c80*/  IMAD.X R5, RZ, RZ, ~R0, P0 ;  /* 0x000000ffff057224 */ /* 0x000fe400000e0e00 */
[----:B------:R-:W-:Y:S01]  /*3c90*/  FMUL R7, R7, UR4 ;  /* 0x0000000407077c20 */ /* 0x000fe20008400000 */
[----:B------:R-:W-:Y:S01]  /*3ca0*/  ULDC UR4, c[0x0][0x154] ;  /* 0x0000550000047ab9 */ /* 0x000fe20000000800 */
[-C--:B------:R-:W-:Y:S02]  /*3cb0*/  IMAD R0, R5, R14.reuse, RZ ;  /* 0x0000000e05007224 */ /* 0x080fe400078e02ff */
[C---:B------:R-:W-:Y:S01]  /*3cc0*/  IMAD.WIDE.U32 R4, R3.reuse, R14, R16 ;  /* 0x0000000e03047225 */ /* 0x040fe200078e0010 */
[----:B------:R-:W2:Y:S01]  /*3cd0*/  LDC R8, c[0x0][0x608] ;  /* 0x00018200ff087b82 */ /* 0x000ea20000000800 */
[----:B------:R-:W3:Y:S02]  /*3ce0*/  F2I.U32.TRUNC.NTZ R7, R7 ;  /* 0x0000000700077305 */ /* 0x000ee4000020f000 */
[----:B------:R-:W-:Y:S01]  /*3cf0*/  IMAD R3, R3, R15, R0 ;  /* 0x0000000f03037224 */ /* 0x000fe200078e0200 */
[----:B------:R-:W-:-:S03]  /*3d00*/  I2FP.F32.U32 R0, R20 ;  /* 0x0000001400007245 */ /* 0x000fc60000201000 */
[----:B------:R-:W-:Y:S01]  /*3d10*/  IMAD.IADD R3, R5, 0x1, R3 ;  /* 0x0000000105037824 */ /* 0x000fe200078e0203 */
[----:B------:R-:W4:Y:S01]  /*3d20*/  LDC R11, c[0x0][0x658] ;  /* 0x00019600ff0b7b82 */ /* 0x000f220000000800 */
[----:B0-----:R-:W-:-:S04]  /*3d30*/  ISETP.NE.U32.AND P0, PT, R26, RZ, PT ;  /* 0x000000ff1a00720c */ /* 0x001fc80003f05070 */
[----:B------:R-:W-:-:S03]  /*3d40*/  ISETP.NE.AND.EX P0, PT, R27, RZ, PT, P0 ;  /* 0x000000ff1b00720c */ /* 0x000fc60003f05300 */
[----:B------:R-:W0:Y:S01]  /*3d50*/  LDC R9, c[0x0][0x144] ;  /* 0x00005100ff097b82 */ /* 0x000e220000000800 */
[-C--:B-1----:R-:W-:Y:S01]  /*3d60*/  SHF.R.U64 R10, R4, R6.reuse, R3 ;  /* 0x00000006040a7219 */ /* 0x082fe20000001203 */
[----:B---3--:R-:W-:Y:S01]  /*3d70*/  IMAD.MOV R7, RZ, RZ, -R7 ;  /* 0x000000ffff077224 */ /* 0x008fe200078e0a07 */
[----:B------:R-:W-:Y:S01]  /*3d80*/  SHF.R.U32.HI R3, RZ, R6, R3 ;  /* 0x00000006ff037219 */ /* 0x000fe20000011603 */
[----:B------:R-:W-:-:S04]  /*3d90*/  FMUL R6, R0, UR4 ;  /* 0x0000000400067c20 */ /* 0x000fc80008400000 */
[----:B------:R-:W1:Y:S01]  /*3da0*/  LDC R21, c[0x0][0x148] ;  /* 0x00005200ff157b82 */ /* 0x000e620000000800 */
[----:B------:R3:W0:Y:S01]  /*3db0*/  F2I.U32.TRUNC.NTZ R14, R6 ;  /* 0x00000006000e7305 */ /* 0x000622000020f000 */
[-CC-:B--2---:R-:W-:Y:S02]  /*3dc0*/  SHF.R.U64 R13, R10, R8.reuse, R3.reuse ;  /* 0x000000080a0d7219 */ /* 0x184fe40000001203 */
[----:B------:R-:W-:-:S04]  /*3dd0*/  SHF.R.U32.HI R0, RZ, R8, R3 ;  /* 0x00000008ff007219 */ /* 0x000fc80000011603 */
[----:B------:R-:W2:Y:S01]  /*3de0*/  LDC R24, c[0x0][0x600] ;  /* 0x00018000ff187b82 */ /* 0x000ea20000000800 */
[-CC-:B----4-:R-:W-:Y:S02]  /*3df0*/  SHF.R.U64 R15, R13, R11.reuse, R0.reuse ;  /* 0x0000000b0d0f7219 */ /* 0x190fe40000001200 */
[----:B------:R-:W-:-:S03]  /*3e00*/  SHF.R.U32.HI R5, RZ, R11, R0 ;  /* 0x0000000bff057219 */ /* 0x000fc60000011600 */
[----:B------:R-:W-:Y:S02]  /*3e10*/  IMAD.MOV.U32 R4, RZ, RZ, R15 ;  /* 0x000000ffff047224 */ /* 0x000fe400078e000f */
[----:B------:R-:W4:Y:S01]  /*3e20*/  LDC R28, c[0x0][0x648] ;  /* 0x00019200ff1c7b82 */ /* 0x000f220000000800 */
[----:B0-----:R-:W-:-:S07]  /*3e30*/  IMAD R25, R9, R7, R12 ;  /* 0x0000000709197224 */ /* 0x001fce00078e020c */
[----:B------:R-:W0:Y:S08]  /*3e40*/  LDC R29, c[0x0][0x638] ;  /* 0x00018e00ff1d7b82 */ /* 0x000e300000000800 */
[----:B------:R-:W0:Y:S01]  /*3e50*/  LDC R30, c[0x0][0x610] ;  /* 0x00018400ff1e7b82 */ /* 0x000e220000000800 */
[----:B-123--:R-:W-:Y:S05]  /*3e60*/  @!P0 BRA `(.L_x_101) ;  /* 0x0000000000288947 */ /* 0x00efea0003800000 */
[----:B------:R-:W1:Y:S02]  /*3e70*/  LDC R0, c[0x0][0x64c] ;  /* 0x00019300ff007b82 */ /* 0x000e640000000800 */
[----:B-1----:R-:W-:-:S05]  /*3e80*/  IADD3 R3, P0, R15, R0, RZ ;  /* 0x000000000f037210 */ /* 0x002fca0007f1e0ff */
        /* <DEDUP_REMOVED lines=8> */
.L_x_101:
[----:B------:R-:W-:Y:S01]  /*3f10*/  ISETP.NE.AND P0, PT, R2, 0x1, PT ;  /* 0x000000010200780c */ /* 0x000fe20003f05270 */
[----:B------:R-:W-:Y:S01]  /*3f20*/  IMAD.MOV R14, RZ, RZ, -R14 ;  /* 0x000000ffff0e7224 */ /* 0x000fe200078e0a0e */
[----:B----4-:R-:W-:Y:S01]  /*3f30*/  SHF.R.U64 R3, R4, R28, R5 ;  /* 0x0000001c04037219 */ /* 0x010fe20000001205 */
[----:B------:R-:W-:Y:S01]  /*3f40*/  VIADD R5, R24, 0xffffffff ;  /* 0xffffffff18057836 */ /* 0x000fe20000000000 */
[----:B------:R-:W-:-:S03]  /*3f50*/  LOP3.LUT R0, R13, R62, RZ, 0xc0, !PT ;  /* 0x0000003e0d007212 */ /* 0x000fc600078ec0ff */
[----:B------:R-:W-:Y:S01]  /*3f60*/  IMAD.MOV R4, RZ, RZ, -R3 ;  /* 0x000000ffff047224 */ /* 0x000fe200078e0a03 */
[----:B------:R-:W-:Y:S01]  /*3f70*/  LOP3.LUT R10, R10, R5, RZ, 0xc0, !PT ;  /* 0x000000050a0a7212 */ /* 0x000fe200078ec0ff */
[----:B------:R-:W-:Y:S02]  /*3f80*/  IMAD R0, R59, R3, R0 ;  /* 0x000000033b007224 */ /* 0x000fe400078e0200 */
[----:B0-----:R-:W-:Y:S02]  /*3f90*/  IMAD R3, R4, R29, R15 ;  /* 0x0000001d04037224 */ /* 0x001fe400078e020f */
[----:B------:R-:W-:Y:S02]  /*3fa0*/  @P0 IMAD R25, R21, R14, R20 ;  /* 0x0000000e15190224 */ /* 0x000fe400078e0214 */
[----:B------:R-:W-:Y:S02]  /*3fb0*/  IMAD R5, R3, R24, R10 ;  /* 0x0000001803057224 */ /* 0x000fe400078e020a */
[----:B------:R-:W-:-:S02]  /*3fc0*/  IMAD R0, R0, R30, R25 ;  /* 0x0000001e00007224 */ /* 0x000fc400078e0219 */
[----:B------:R-:W-:-:S03]  /*3fd0*/  IMAD.MOV.U32 R4, RZ, RZ, 0x1 ;  /* 0x00000001ff047424 */ /* 0x000fc600078e00ff */
[----:B------:R-:W-:Y:S02]  /*3fe0*/  SEL R68, R5, R0, !P0 ;  /* 0x0000000005447207 */ /* 0x000fe40004000000 */
[----:B------:R-:W-:Y:S02]  /*3ff0*/  PRMT R3, R4, 0x7610, R3 ;  /* 0x0000761004037816 */ /* 0x000fe40000000003 */
[----:B------:R-:W-:-:S07]  /*4000*/  SEL R0, R0, R5, !P0 ;  /* 0x0000000500007207 */ /* 0x000fce0004000000 */
.L_x_99:
[----:B------:R-:W-:Y:S01]  /*4010*/  LOP3.LUT P0, RZ, R3, 0xff, RZ, 0xc0, !PT ;  /* 0x000000ff03ff7812 */ /* 0x000fe2000780c0ff */
[----:B------:R-:W-:-:S12]  /*4020*/  IMAD.MOV.U32 R67, RZ, RZ, R0 ;  /* 0x000000ffff437224 */ /* 0x000fd800078e0000 */
[----:B------:R-:W-:Y:S05]  /*4030*/  @P0 BRA `(.L_x_102) ;  /* 0xffffffd000dc0947 */ /* 0x000fea000383ffff */
[----:B------:R-:W-:Y:S05]  /*4040*/  EXIT ;  /* 0x000000000000794d */ /* 0x000fea0003800000 */
.L_x_7:
        /* <DEDUP_REMOVED lines=26> */
.L_x_104:
[----:B------:R-:W0:Y:S01]  /*41f0*/  LDC.64 R30, c[0x0][0x640] ;  /* 0x00019000ff1e7b82 */ /* 0x000e220000000a00 */
[-CC-:B------:R-:W-:Y:S01]  /*4200*/  SHF.R.U64 R21, R14, R6.reuse, R15.reuse ;  /* 0x000000060e157219 */ /* 0x180fe2000000120f */
[----:B------:R-:W-:Y:S01]  /*4210*/  IMAD.MOV.U32 R26, RZ, RZ, 0x1 ;  /* 0x00000001ff1a7424 */ /* 0x000fe200078e00ff */
[----:B------:R-:W-:Y:S02]  /*4220*/  SHF.R.U32.HI R6, RZ, R6, R15 ;  /* 0x00000006ff067219 */ /* 0x000fe4000001160f */
[----:B------:R-:W-:-:S03]  /*4230*/  IADD3 R13, P0, RZ, -R21, RZ ;  /* 0x80000015ff0d7210 */ /* 0x000fc60007f1e0ff */
[----:B------:R-:W1:Y:S02]  /*4240*/  LDC R12, c[0x0][0x618] ;  /* 0x00018600ff0c7b82 */ /* 0x000e640000000800 */
[----:B------:R-:W-:-:S04]  /*4250*/  IMAD.X R11, RZ, RZ, ~R6, P0 ;  /* 0x000000ffff0b7224 */ /* 0x000fc800000e0e06 */
[-C--:B------:R-:W-:Y:S02]  /*4260*/  IMAD R6, R11, R24.reuse, RZ ;  /* 0x000000180b067224 */ /* 0x080fe400078e02ff */
[----:B------:R-:W2:Y:S01]  /*4270*/  LDC R14, c[0x0][0x608] ;  /* 0x00018200ff0e7b82 */ /* 0x000ea20000000800 */
[----:B------:R-:W-:-:S04]  /*4280*/  IMAD.WIDE.U32 R10, R13, R24, R16 ;  /* 0x000000180d0a7225 */ /* 0x000fc800078e0010 */
[----:B------:R-:W-:-:S03]  /*4290*/  IMAD R13, R13, R25, R6 ;  /* 0x000000190d0d7224 */ /* 0x000fc600078e0206 */
[----:B------:R-:W3:Y:S01]  /*42a0*/  LDC R29, c[0x0][0x658] ;  /* 0x00019600ff1d7b82 */ /* 0x000ee20000000800 */
[----:B------:R-:W-:Y:S01]  /*42b0*/  IMAD.IADD R11, R11, 0x1, R13 ;  /* 0x000000010b0b7824 */ /* 0x000fe200078e020d */
[----:B0-----:R-:W-:-:S04]  /*42c0*/  ISETP.NE.U32.AND P0, PT, R30, RZ, PT ;  /* 0x000000ff1e00720c */ /* 0x001fc80003f05070 */
[----:B------:R-:W-:Y:S02]  /*42d0*/  ISETP.NE.AND.EX P0, PT, R31, RZ, PT, P0 ;  /* 0x000000ff1f00720c */ /* 0x000fe40003f05300 */
[----:B------:R-:W0:Y:S01]  /*42e0*/  LDC R20, c[0x0][0x600] ;  /* 0x00018000ff147b82 */ /* 0x000e220000000800 */
[-CC-:B-1----:R-:W-:Y:S01]  /*42f0*/  SHF.R.U64 R8, R10, R12.reuse, R11.reuse ;  /* 0x0000000c0a087219 */ /* 0x182fe2000000120b */
[----:B------:R-:W-:Y:S01]  /*4300*/  IMAD.MOV.U32 R10, RZ, RZ, -0x1 ;  /* 0xffffffffff0a7424 */ /* 0x000fe200078e00ff */
[----:B------:R-:W-:-:S05]  /*4310*/  SHF.R.U32.HI R11, RZ, R12, R11 ;  /* 0x0000000cff0b7219 */ /* 0x000fca000001160b */
[----:B------:R-:W1:Y:S01]  /*4320*/  LDC R22, c[0x0][0x648] ;  /* 0x00019200ff167b82 */ /* 0x000e620000000800 */
[-CC-:B--2---:R-:W-:Y:S02]  /*4330*/  SHF.R.U64 R25, R8, R14.reuse, R11.reuse ;  /* 0x0000000e08197219 */ /* 0x184fe4000000120b */
[----:B------:R-:W-:-:S05]  /*4340*/  SHF.R.U32.HI R6, RZ, R14, R11 ;  /* 0x0000000eff067219 */ /* 0x000fca000001160b */
[----:B------:R-:W2:Y:S01]  /*4350*/  LDC R24, c[0x0][0x638] ;  /* 0x00018e00ff187b82 */ /* 0x000ea20000000800 */
[-C--:B---3--:R-:W-:Y:S02]  /*4360*/  SHF.L.U32 R10, R10, R29.reuse, RZ ;  /* 0x0000001d0a0a7219 */ /* 0x088fe400000006ff */
[-CC-:B------:R-:W-:Y:S02]  /*4370*/  SHF.R.U64 R27, R25, R29.reuse, R6.reuse ;  /* 0x0000001d191b7219 */ /* 0x180fe40000001206 */
[----:B------:R-:W-:Y:S02]  /*4380*/  LOP3.LUT R28, RZ, R10, RZ, 0x33, !PT ;  /* 0x0000000aff1c7212 */ /* 0x000fe400078e33ff */
[----:B------:R-:W-:Y:S01]  /*4390*/  SHF.R.U32.HI R11, RZ, R29, R6 ;  /* 0x0000001dff0b7219 */ /* 0x000fe20000011606 */
[----:B------:R-:W3:Y:S01]  /*43a0*/  LDC R32, c[0x0][0x610] ;  /* 0x00018400ff207b82 */ /* 0x000ee20000000800 */
[----:B------:R-:W-:Y:S01]  /*43b0*/  IMAD.MOV.U32 R10, RZ, RZ, R27 ;  /* 0x000000ffff0a7224 */ /* 0x000fe200078e001b */
[----:B------:R-:W-:Y:S06]  /*43c0*/  @!P0 BRA `(.L_x_105) ;  /* 0x0000000000288947 */ /* 0x000fec0003800000 */
        /* <DEDUP_REMOVED lines=10> */
.L_x_105:
[----:B------:R-:W-:Y:S02]  /*4470*/  ISETP.NE.AND P0, PT, R2, 0x1, PT ;  /* 0x000000010200780c */ /* 0x000fe40003f05270 */
[----:B-1----:R-:W-:Y:S01]  /*4480*/  SHF.R.U64 R6, R10, R22, R11 ;  /* 0x000000160a067219 */ /* 0x002fe2000000120b */
[----:B0-----:R-:W-:Y:S01]  /*4490*/  VIADD R11, R20, 0xffffffff ;  /* 0xffffffff140b7836 */ /* 0x001fe20000000000 */
[----:B------:R-:W-:Y:S02]  /*44a0*/  SHF.L.U32 R26, R26, R29, RZ ;  /* 0x0000001d1a1a7219 */ /* 0x000fe400000006ff */
[----:B------:R-:W-:Y:S01]  /*44b0*/  LOP3.LUT R5, R25, R28, RZ, 0xc0, !PT ;  /* 0x0000001c19057212 */ /* 0x000fe200078ec0ff */
[----:B------:R-:W-:-:S04]  /*44c0*/  IMAD.MOV R10, RZ, RZ, -R6 ;  /* 0x000000ffff0a7224 */ /* 0x000fc800078e0a06 */
[----:B------:R-:W-:Y:S01]  /*44d0*/  IMAD R6, R26, R6, R5 ;  /* 0x000000061a067224 */ /* 0x000fe200078e0205 */
[----:B------:R-:W-:Y:S01]  /*44e0*/  LOP3.LUT R5, R8, R11, RZ, 0xc0, !PT ;  /* 0x0000000b08057212 */ /* 0x000fe200078ec0ff */
[----:B------:R-:W-:Y:S02]  /*44f0*/  @P0 IMAD R7, R9, R23, R4 ;  /* 0x0000001709070224 */ /* 0x000fe400078e0204 */
[----:B--2---:R-:W-:Y:S02]  /*4500*/  IMAD R4, R10, R24, R27 ;  /* 0x000000180a047224 */ /* 0x004fe400078e021b */
[----:B---3--:R-:W-:Y:S02]  /*4510*/  IMAD R7, R6, R32, R7 ;  /* 0x0000002006077224 */ /* 0x008fe400078e0207 */
[----:B------:R-:W-:Y:S02]  /*4520*/  IMAD R4, R4, R20, R5 ;  /* 0x0000001404047224 */ /* 0x000fe400078e0205 */
[----:B------:R-:W-:-:S02]  /*4530*/  IMAD.MOV.U32 R8, RZ, RZ, 0x1 ;  /* 0x00000001ff087424 */ /* 0x000fc400078e00ff */
[----:B------:R-:W-:Y:S01]  /*4540*/  IMAD.MOV.U32 R6, RZ, RZ, R21 ;  /* 0x000000ffff067224 */ /* 0x000fe200078e0015 */
[----:B------:R-:W-:Y:S02]  /*4550*/  SEL R20, R4, R7, !P0 ;  /* 0x0000000704147207 */ /* 0x000fe40004000000 */
[----:B------:R-:W-:-:S07]  /*4560*/  SEL R22, R7, R4, !P0 ;  /* 0x0000000407167207 */ /* 0x000fce0004000000 */
.L_x_103:
[----:B------:R-:W-:-:S08]  /*4570*/  NOP ;  /* 0x0000000000007918 */ /* 0x000fd00000000000 */
[----:B------:R-:W0:-:S00]  /*4580*/  USETMAXREG.DEALLOC.CTAPOOL 0x28 ;  /* 0x00000028000079c8 */ /* 0x000e0000080e0500 */
[----:B0-----:R-:W-:-:S13]  /*4590*/  ISETP.NE.AND P0, PT, R3, RZ, PT ;  /* 0x000000ff0300720c */ /* 0x001fda0003f05270 */
[----:B------:R-:W-:Y:S05]  /*45a0*/  @P0 EXIT ;  /* 0x000000000000094d */ /* 0x000fea0003800000 */
[----:B------:R-:W-:Y:S01]  /*45b0*/  LOP3.LUT P0, RZ, R8, 0xff, RZ, 0xc0, !PT ;  /* 0x000000ff08ff7812 */ /* 0x000fe2000780c0ff */
[----:B------:R-:W-:Y:S02]  /*45c0*/  IMAD.MOV.U32 R3, RZ, RZ, 0x1 ;  /* 0x00000001ff037424 */ /* 0x000fe400078e00ff */
[----:B------:R-:W-:-:S10]  /*45d0*/  IMAD.MOV.U32 R8, RZ, RZ, RZ ;  /* 0x000000ffff087224 */ /* 0x000fd400078e00ff */
[----:B------:R-:W-:Y:S05]  /*45e0*/  @!P0 BRA `(.L_x_106) ;  /* 0x0000000c002c8947 */ /* 0x000fea0003800000 */
[----:B------:R-:W0:Y:S01]  /*45f0*/  LDC R3, c[0x0][0x28c] ;  /* 0x0000a300ff037b82 */ /* 0x000e220000000800 */
[----:B------:R-:W-:Y:S01]  /*4600*/  ULDC UR5, c[0x0][0x658] ;  /* 0x0001960000057ab9 */ /* 0x000fe20000000800 */
[----:B------:R-:W-:Y:S01]  /*4610*/  UMOV UR6, 0xffffffff ;  /* 0xffffffff00067882 */ /* 0x000fe20000000000 */
[----:B------:R-:W-:Y:S01]  /*4620*/  BSSY B0, `(.L_x_106) ;  /* 0x00000c7000007945 */ /* 0x000fe20003800000 */
[----:B------:R-:W-:Y:S01]  /*4630*/  USHF.L.U32 UR6, UR6, UR5, URZ ;  /* 0x0000000506067299 */ /* 0x000fe2000800063f */
[----:B------:R-:W-:Y:S01]  /*4640*/  IMAD.MOV.U32 R10, RZ, RZ, 0x1 ;  /* 0x00000001ff0a7424 */ /* 0x000fe200078e00ff */
[----:B------:R-:W-:Y:S01]  /*4650*/  LOP3.LUT R19, R18, 0x2, RZ, 0xfc, !PT ;  /* 0x0000000212137812 */ /* 0x000fe200078efcff */
[----:B------:R-:W-:Y:S01]  /*4660*/  IMAD.MOV.U32 R8, RZ, RZ, RZ ;  /* 0x000000ffff087224 */ /* 0x000fe200078e00ff */
[----:B------:R-:W1:Y:S01]  /*4670*/  S2UR UR8, SR_CgaCtaId ;  /* 0x00000000000879c3 */ /* 0x000e620000008800 */
[----:B------:R-:W-:Y:S01]  /*4680*/  ULDC UR4, c[0x0][0x600] ;  /* 0x0001800000047ab9 */ /* 0x000fe20000000800 */
[----:B------:R-:W-:Y:S01]  /*4690*/  UMOV UR7, 0x1 ;  /* 0x0000000100077882 */ /* 0x000fe20000000000 */
[----:B------:R-:W-:-:S02]  /*46a0*/  UIADD3 UR14, UR4, -0x1, URZ ;  /* 0xffffffff040e7890 */ /* 0x000fc4000fffe03f */
[----:B------:R-:W-:Y:S02]  /*46b0*/  USHF.L.U32 UR16, UR7, UR5, URZ ;  /* 0x0000000507107299 */ /* 0x000fe4000800063f */
[----:B------:R-:W-:Y:S01]  /*46c0*/  ULOP3.LUT UR15, URZ, UR6, URZ, 0x33, !UPT ;  /* 0x000000063f0f7292 */ /* 0x000fe2000f8e333f */
[----:B------:R-:W-:Y:S01]  /*46d0*/  ULDC.64 UR20, c[0x0][0x198] ;  /* 0x0000660000147ab9 */ /* 0x000fe20000000a00 */
[----:B0-----:R-:W-:-:S05]  /*46e0*/  VIADD R3, R3, 0x1f ;  /* 0x0000001f03037836 */ /* 0x001fca0000000000 */
[----:B------:R-:W-:Y:S01]  /*46f0*/  SHF.R.S32.HI R4, RZ, 0x1f, R3 ;  /* 0x0000001fff047819 */ /* 0x000fe20000011403 */
[----:B-1----:R-:W-:-:S03]  /*4700*/  IMAD.U32 R9, RZ, RZ, UR8 ;  /* 0x00000008ff097e24 */ /* 0x002fc6000f8e00ff */
[----:B------:R-:W-:Y:S01]  /*4710*/  LEA.HI R4, R4, R3, RZ, 0x5 ;  /* 0x0000000304047211 */ /* 0x000fe200078f28ff */
[----:B------:R-:W-:-:S03]  /*4720*/  IMAD.MOV.U32 R3, RZ, RZ, 0x1 ;  /* 0x00000001ff037424 */ /* 0x000fc600078e00ff */
[----:B------:R-:W-:Y:S02]  /*4730*/  SHF.R.S32.HI R11, RZ, 0x5, R4 ;  /* 0x00000005ff0b7819 */ /* 0x000fe40000011404 */
[----:B------:R-:W-:-:S03]  /*4740*/  LEA R12, R9, 0x100, 0xb ;  /* 0x00000100090c7811 */ /* 0x000fc600078e58ff */
[----:B------:R-:W-:-:S07]  /*4750*/  VIADD R13, R11, 0x1 ;  /* 0x000000010b0d7836 */ /* 0x000fce0000000000 */
.L_x_117:
[----:B------:R-:W-:-:S03]  /*4760*/  UMOV UR4, 0xffffffff ;  /* 0xffffffff00047882 */ /* 0x000fc60000000000 */
[----:B------:R-:W-:Y:S05]  /*4770*/  BRA.DIV UR4, `(.L_x_107) ;  /* 0x0000000e04b07947 */ /* 0x000fea000b800000 */
[----:B------:R-:W-:-:S13]  /*4780*/  ELECT P6, URZ, PT ;  /* 0x00000000003f782f */ /* 0x000fda00038c0000 */
.L_x_128:
[----:B------:R-:W0:Y:S01]  /*4790*/  LDC R4, c[0x0][0x28c] ;  /* 0x0000a300ff047b82 */ /* 0x000e220000000800 */
[----:B------:R-:W-:Y:S01]  /*47a0*/  BSSY B1, `(.L_x_108) ;  /* 0x000003a000017945 */ /* 0x000fe20003800000 */
[----:B0-----:R-:W-:-:S13]  /*47b0*/  ISETP.LT.OR P6, PT, R4, 0x1, !P6 ;  /* 0x000000010400780c */ /* 0x001fda00077c1670 */
[----:B------:R-:W-:Y:S05]  /*47c0*/  @P6 BRA `(.L_x_109) ;  /* 0x0000000000dc6947 */ /* 0x000fea0003800000 */
[----:B------:R-:W-:Y:S02]  /*47d0*/  IMAD R22, R22, 0x2, R9 ;  /* 0x0000000216167824 */ /* 0x000fe400078e0209 */
[----:B------:R-:W-:Y:S02]  /*47e0*/  IMAD.SHL.U32 R20, R20, 0x40, RZ ;  /* 0x0000004014147824 */ /* 0x000fe400078e00ff */
[----:B------:R-:W-:Y:S02]  /*47f0*/  IMAD.MOV.U32 R23, RZ, RZ, RZ ;  /* 0x000000ffff177224 */ /* 0x000fe400078e00ff */
[----:B------:R-:W-:Y:S02]  /*4800*/  IMAD.MOV.U32 R4, RZ, RZ, R13 ;  /* 0x000000ffff047224 */ /* 0x000fe400078e000d */
[----:B------:R-:W-:Y:S02]  /*4810*/  IMAD.MOV.U32 R5, RZ, RZ, R3 ;  /* 0x000000ffff057224 */ /* 0x000fe400078e0003 */
[----:B------:R-:W-:-:S02]  /*4820*/  IMAD.MOV.U32 R7, RZ, RZ, R8 ;  /* 0x000000ffff077224 */ /* 0x000fc400078e0008 */
[----:B------:R-:W-:-:S07]  /*4830*/  IMAD.SHL.U32 R22, R22, 0x40, RZ ;  /* 0x0000004016167824 */ /* 0x000fce00078e00ff */
.L_x_112:
[----:B------:R-:W0:Y:S01]  /*4840*/  S2UR UR4, SR_CgaCtaId ;  /* 0x00000000000479c3 */ /* 0x000e220000008800 */
[----:B------:R-:W-:Y:S02]  /*4850*/  MOV R14, 0x400 ;  /* 0x00000400000e7802 */ /* 0x000fe40000000f00 */
[----:B------:R-:W-:-:S13]  /*4860*/  ISETP.NE.AND P1, PT, R0, RZ, PT ;  /* 0x000000ff0000720c */ /* 0x000fda0003f25270 */
[----:B------:R-:W1:Y:S01]  /*4870*/  @!P1 LDC R15, c[0x0][0x500] ;  /* 0x00014000ff0f9b82 */ /* 0x000e620000000800 */
[----:B0-----:R-:W-:-:S05]  /*4880*/  IMAD.U32 R9, RZ, RZ, UR4 ;  /* 0x00000004ff097e24 */ /* 0x001fca000f8e00ff */
[----:B------:R-:W-:Y:S02]  /*4890*/  LEA R24, R9, R14, 0x18 ;  /* 0x0000000e09187211 */ /* 0x000fe400078ec0ff */
[----:B------:R-:W-:-:S03]  /*48a0*/  SHF.L.U32 R14, R5, 0x1f, RZ ;  /* 0x0000001f050e7819 */ /* 0x000fc600000006ff */
[----:B------:R-:W-:-:S04]  /*48b0*/  IMAD R21, R7, 0x8, R24 ;  /* 0x0000000807157824 */ /* 0x000fc800078e0218 */
[----:B------:R-:W0:Y:S02]  /*48c0*/  SYNCS.PHASECHK.TRANS64.TRYWAIT P0, [R21+URZ+0x20], R14 ;  /* 0x0000200e150075a7 */ /* 0x000e24000800017f */
[----:B01----:R-:W-:Y:S05]  /*48d0*/  @!P0 BRA `(.L_x_110) ;  /* 0x0000000c00788947 */ /* 0x003fea0003800000 */
.L_x_129:
[----:B0-----:R-:W-:Y:S01]  /*48e0*/  PRMT R14, R19, 0x9910, RZ ;  /* 0x00009910130e7816 */ /* 0x001fe200000000ff */
[----:B------:R0:W-:Y:S03]  /*48f0*/  @!P1 SYNCS.ARRIVE.TRANS64 RZ, [R21+URZ], R15 ;  /* 0x0000000f15ff99a7 */ /* 0x0001e6000800003f */
[----:B------:R-:W-:-:S13]  /*4900*/  ISETP.NE.AND P0, PT, R14, 0x2, PT ;  /* 0x000000020e00780c */ /* 0x000fda0003f05270 */
[----:B0-----:R-:W-:Y:S05]  /*4910*/  @P0 BRA `(.L_x_111) ;  /* 0x0000000000040947 */ /* 0x001fea0003800000 */
[----:B------:R-:W-:Y:S01]  /*4920*/  BPT.TRAP 0x1 ;  /* 0x000000040000795c */ /* 0x000fe20000300000 */
.L_x_111:
[C---:B------:R-:W-:Y:S01]  /*4930*/  IMAD R14, R7.reuse, 0x1000, R12 ;  /* 0x00001000070e7824 */ /* 0x040fe200078e020c */
[----:B------:R-:W-:Y:S01]  /*4940*/  R2UR UR8, R24 ;  /* 0x00000000180872ca */ /* 0x000fe200000e0000 */
[----:B------:R-:W-:Y:S01]  /*4950*/  IMAD R24, R7, 0x800, R24 ;  /* 0x0000080007187824 */ /* 0x000fe200078e0218 */
[----:B------:R-:W-:Y:S01]  /*4960*/  R2UR UR17, R22 ;  /* 0x00000000161172ca */ /* 0x000fe200000e0000 */
[----:B------:R-:W-:Y:S01]  /*4970*/  VIADD R4, R4, 0xffffffff ;  /* 0xffffffff04047836 */ /* 0x000fe20000000000 */
[----:B------:R-:W-:Y:S01]  /*4980*/  R2UR UR5, R14 ;  /* 0x000000000e0572ca */ /* 0x000fe200000e0000 */
[----:B------:R-:W-:Y:S01]  /*4990*/  UIADD3 UR4, UP0, UR20, 0xf0, URZ ;  /* 0x000000f014047890 */ /* 0x000fe2000ff1e03f */
[----:B------:R-:W-:Y:S01]  /*49a0*/  R2UR UR11, R24 ;  /* 0x00000000180b72ca */ /* 0x000fe200000e0000 */
[----:B------:R-:W-:Y:S01]  /*49b0*/  UIADD3 UR22, UP1, UR20, 0x1f0, URZ ;  /* 0x000001f014167890 */ /* 0x000fe2000ff3e03f */
[----:B------:R-:W-:Y:S01]  /*49c0*/  R2UR UR9, R21 ;  /* 0x00000000150972ca */ /* 0x000fe200000e0000 */
[----:B------:R-:W-:Y:S01]  /*49d0*/  VIADD R7, R7, 0x1 ;  /* 0x0000000107077836 */ /* 0x000fe20000000000 */
[----:B------:R-:W-:Y:S01]  /*49e0*/  R2UR UR10, R23 ;  /* 0x00000000170a72ca */ /* 0x000fe200000e0000 */
[----:B------:R-:W-:Y:S01]  /*49f0*/  UIADD3.X UR23, URZ, UR21, URZ, UP1, !UPT ;  /* 0x000000153f177290 */ /* 0x000fe20008ffe43f */
[----:B------:R-:W-:Y:S01]  /*4a00*/  R2UR UR12, R6 ;  /* 0x00000000060c72ca */ /* 0x000fe200000e0000 */
[----:B------:R-:W-:Y:S01]  /*4a10*/  UMOV UR19, 0x30000 ;  /* 0x0003000000137882 */ /* 0x000fe20000000000 */
[----:B------:R-:W-:Y:S01]  /*4a20*/  R2UR UR18, R20 ;  /* 0x00000000141272ca */ /* 0x000fe200000e0000 */
[----:B------:R-:W-:Y:S01]  /*4a30*/  UMOV UR6, 0x0 ;  /* 0x0000000000067882 */ /* 0x000fe20000000000 */
[----:B------:R-:W-:Y:S01]  /*4a40*/  ISETP.GT.AND P1, PT, R4, 0x1, PT ;  /* 0x000000010400780c */ /* 0x000fe20003f24270 */
[----:B------:R-:W-:Y:S01]  /*4a50*/  UIADD3 UR8, UR8, UR5, URZ ;  /* 0x0000000508087290 */ /* 0x000fe2000fffe03f */
[----:B------:R-:W-:Y:S01]  /*4a60*/  ISETP.NE.AND P0, PT, R7, 0x4, PT ;  /* 0x000000040700780c */ /* 0x000fe20003f05270 */
[----:B------:R-:W-:Y:S01]  /*4a70*/  UIADD3.X UR5, URZ, UR21, URZ, UP0, !UPT ;  /* 0x000000153f057290 */ /* 0x000fe200087fe43f */
[----:B------:R-:W-:Y:S01]  /*4a80*/  VIADD R23, R23, 0x20 ;  /* 0x0000002017177836 */ /* 0x000fe20000000000 */
[----:B------:R-:W-:Y:S01]  /*4a90*/  UIADD3 UR13, UR11, 0x4100, URZ ;  /* 0x000041000b0d7890 */ /* 0x000fe2000fffe03f */
[----:B------:R-:W-:Y:S01]  /*4aa0*/  SEL R14, RZ, 0x1, P0 ;  /* 0x00000001ff0e7807 */ /* 0x000fe20000000000 */
[----:B------:R-:W-:Y:S01]  /*4ab0*/  UMOV UR7, 0x10000000 ;  /* 0x1000000000077882 */ /* 0x000fe20000000000 */
[----:B------:R-:W-:Y:S01]  /*4ac0*/  UMOV UR11, UR17 ;  /* 0x00000011000b7c82 */ /* 0x000fe20008000000 */
[----:B------:R-:W-:-:S02]  /*4ad0*/  SEL R7, R7, RZ, P0 ;  /* 0x000000ff07077207 */ /* 0x000fc40000000000 */
[----:B------:R-:W-:Y:S01]  /*4ae0*/  LOP3.LUT R5, R5, R14, RZ, 0x3c, !PT ;  /* 0x0000000e05057212 */ /* 0x000fe200078e3cff */
[----:B------:R0:W-:Y:S02]  /*4af0*/  UTMALDG.3D.MULTICAST [UR8], [UR4], UR19, desc[UR6] ;  /* 0x00000608040073b4 */ /* 0x0001e40008011813 */
[----:B0-----:R-:W-:Y:S01]  /*4b00*/  UMOV UR8, UR13 ;  /* 0x0000000d00087c82 */ /* 0x001fe20008000000 */
[----:B------:R-:W-:Y:S02]  /*4b10*/  UMOV UR11, UR18 ;  /* 0x00000012000b7c82 */ /* 0x000fe40008000000 */
[----:B------:R0:W-:Y:S02]  /*4b20*/  UTMALDG.3D [UR8], [UR22], desc[UR6] ;  /* 0x00000608160075b4 */ /* 0x0001e40008011000 */
[----:B0-----:R-:W-:Y:S05]  /*4b30*/  @P1 BRA `(.L_x_112) ;  /* 0xfffffffc00401947 */ /* 0x001fea000383ffff */
.L_x_109:
[----:B------:R-:W-:Y:S05]  /*4b40*/  BSYNC B1 ;  /* 0x0000000000017941 */ /* 0x000fea0003800000 */
.L_x_108:
[----:B------:R-:W-:Y:S01]  /*4b50*/  LOP3.LUT P1, RZ, R10, 0xff, RZ, 0xc0, !PT ;  /* 0x000000ff0aff7812 */ /* 0x000fe2000782c0ff */
[----:B------:R-:W-:Y:S01]  /*4b60*/  IMAD.IADD R8, R11, 0x1, R8 ;  /* 0x000000010b087824 */ /* 0x000fe200078e0208 */
[----:B------:R-:W-:Y:S01]  /*4b70*/  IADD3 R16, P2, R16, UR36, RZ ;  /* 0x0000002410107c10 */ /* 0x000fe2000ff5e0ff */
[----:B------:R-:W-:Y:S01]  /*4b80*/  ULDC.64 UR4, c[0x0][0x650] ;  /* 0x0001940000047ab9 */ /* 0x000fe20000000a00 */
[----:B------:R-:W-:Y:S01]  /*4b90*/  BSSY B1, `(.L_x_113) ;  /* 0x000006d000017945 */ /* 0x000fe20003800000 */
[----:B------:R-:W-:Y:S01]  /*4ba0*/  IMAD.MOV.U32 R22, RZ, RZ, -0x1 ;  /* 0xffffffffff167424 */ /* 0x000fe200078e00ff */
[----:B------:R-:W-:Y:S01]  /*4bb0*/  SHF.R.U32.HI R4, RZ, 0x2, R8 ;  /* 0x00000002ff047819 */ /* 0x000fe20000011608 */
[----:B------:R-:W-:Y:S01]  /*4bc0*/  IMAD.MOV.U32 R20, RZ, RZ, -0x1 ;  /* 0xffffffffff147424 */ /* 0x000fe200078e00ff */
[----:B------:R-:W-:Y:S02]  /*4bd0*/  ISETP.GT.U32.AND P0, PT, R8, 0x3, PT ;  /* 0x000000030800780c */ /* 0x000fe40003f04070 */
[----:B------:R-:W-:-:S02]  /*4be0*/  LOP3.LUT R4, R4, 0x1, RZ, 0xc0, !PT ;  /* 0x0000000104047812 */ /* 0x000fc400078ec0ff */
[----:B------:R-:W-:Y:S01]  /*4bf0*/  ISETP.LT.U32.AND P0, PT, R11, 0x4, P0 ;  /* 0x000000040b00780c */ /* 0x000fe20000701070 */
[----:B------:R-:W0:Y:S01]  /*4c00*/  @P1 S2R R9, SR_CgaCtaId ;  /* 0x0000000000091919 */ /* 0x000e220000008800 */
[----:B------:R-:W-:Y:S02]  /*4c10*/  @P1 MOV R6, 0x400 ;  /* 0x0000040000061802 */ /* 0x000fe40000000f00 */
[----:B------:R-:W-:Y:S02]  /*4c20*/  IADD3.X R17, R17, UR42, RZ, P2, !PT ;  /* 0x0000002a11117c10 */ /* 0x000fe400097fe4ff */
[----:B------:R-:W-:Y:S02]  /*4c30*/  ISETP.GE.U32.AND P2, PT, R16, UR4, PT ;  /* 0x0000000410007c0c */ /* 0x000fe4000bf46070 */
[----:B------:R-:W-:Y:S02]  /*4c40*/  LOP3.LUT R8, R8, 0x3, RZ, 0xc0, !PT ;  /* 0x0000000308087812 */ /* 0x000fe400078ec0ff */
[----:B------:R-:W-:-:S02]  /*4c50*/  PRMT R10, RZ, 0x7610, R10 ;  /* 0x00007610ff0a7816 */ /* 0x000fc4000000000a */
[----:B0-----:R-:W-:-:S04]  /*4c60*/  @P1 LEA R6, R9, R6, 0x18 ;  /* 0x0000000609061211 */ /* 0x001fc800078ec0ff */
[----:B------:R0:W-:Y:S01]  /*4c70*/  @P1 SYNCS.ARRIVE.TRANS64.A1T0 RZ, [R6+URZ+0x58], RZ ;  /* 0x000058ff06ff19a7 */ /* 0x0001e2000810003f */
[----:B------:R-:W-:Y:S02]  /*4c80*/  ISETP.NE.U32.AND P1, PT, R4, 0x1, PT ;  /* 0x000000010400780c */ /* 0x000fe40003f25070 */
[----:B------:R-:W-:Y:S02]  /*4c90*/  SEL R4, RZ, 0x1, !P0 ;  /* 0x00000001ff047807 */ /* 0x000fe40004000000 */
[----:B------:R-:W-:Y:S02]  /*4ca0*/  ISETP.GE.U32.AND.EX P0, PT, R17, UR5, PT, P2 ;  /* 0x0000000511007c0c */ /* 0x000fe4000bf06120 */
[----:B------:R-:W-:Y:S01]  /*4cb0*/  ISETP.GT.U32.AND P1, PT, R11, 0x3, !P1 ;  /* 0x000000030b00780c */ /* 0x000fe20004f24070 */
[----:B0-----:R-:W-:-:S03]  /*4cc0*/  IMAD.MOV.U32 R6, RZ, RZ, -0x1 ;  /* 0xffffffffff067424 */ /* 0x001fc600078e00ff */
[----:B------:R-:W-:-:S04]  /*4cd0*/  SEL R5, RZ, 0x1, !P1 ;  /* 0x00000001ff057807 */ /* 0x000fc80004800000 */
[--C-:B------:R-:W-:Y:S02]  /*4ce0*/  LOP3.LUT R3, R5, R3, R4.reuse, 0x96, !PT ;  /* 0x0000000305037212 */ /* 0x100fe400078e9604 */
[----:B------:R-:W-:Y:S01]  /*4cf0*/  PRMT R4, RZ, 0x7610, R4 ;  /* 0x00007610ff047816 */ /* 0x000fe20000000004 */
[----:B------:R-:W-:Y:S06]  /*4d00*/  @P0 BRA `(.L_x_114) ;  /* 0x0000000400540947 */ /* 0x000fec0003800000 */
[----:B------:R-:W0:Y:S01]  /*4d10*/  S2R R15, SR_CTAID.X ;  /* 0x00000000000f7919 */ /* 0x000e220000002500 */
[----:B------:R-:W-:Y:S01]  /*4d20*/  ULDC.64 UR4, c[0x0][0x628] ;  /* 0x00018a0000047ab9 */ /* 0x000fe20000000a00 */
[----:B------:R-:W-:Y:S01]  /*4d30*/  ULDC UR7, c[0x0][0x630] ;  /* 0x00018c0000077ab9 */ /* 0x000fe20000000800 */
[----:B------:R-:W-:Y:S01]  /*4d40*/  ISETP.NE.U32.AND P0, PT, RZ, UR4, PT ;  /* 0x00000004ff007c0c */ /* 0x000fe2000bf05070 */
[----:B------:R-:W1:Y:S01]  /*4d50*/  S2R R20, SR_CTAID.Y ;  /* 0x0000000000147919 */ /* 0x000e620000002600 */
[----:B------:R-:W-:Y:S01]  /*4d60*/  ULDC UR8, c[0x0][0x150] ;  /* 0x0000540000087ab9 */ /* 0x000fe20000000800 */
[----:B------:R-:W-:Y:S01]  /*4d70*/  IMAD.MOV.U32 R4, RZ, RZ, R16 ;  /* 0x000000ffff047224 */ /* 0x000fe200078e0010 */
[----:B------:R-:W-:Y:S01]  /*4d80*/  ISETP.NE.AND.EX P0, PT, RZ, UR5, PT, P0 ;  /* 0x00000005ff007c0c */ /* 0x000fe2000bf05300 */
[----:B------:R-:W-:Y:S01]  /*4d90*/  IMAD.MOV.U32 R5, RZ, RZ, R17 ;  /* 0x000000ffff057224 */ /* 0x000fe200078e0011 */
[----:B0-----:R-:W-:-:S11]  /*4da0*/  I2FP.F32.U32 R22, R15 ;  /* 0x0000000f00167245 */ /* 0x001fd60000201000 */
[----:B------:R-:W-:Y:S05]  /*4db0*/  @!P0 BRA `(.L_x_115) ;  /* 0x0000000000288947 */ /* 0x000fea0003800000 */
[----:B------:R-:W-:Y:S02]  /*4dc0*/  ULDC UR6, c[0x0][0x634] ;  /* 0x00018d0000067ab9 */ /* 0x000fe40000000800 */
[----:B------:R-:W-:-:S05]  /*4dd0*/  IADD3 R5, P0, R16, UR6, RZ ;  /* 0x0000000610057c10 */ /* 0x000fca000ff1e0ff */
[----:B------:R-:W-:-:S04]  /*4de0*/  IMAD.X R21, RZ, RZ, R17, P0 ;  /* 0x000000ffff157224 */ /* 0x000fc800000e0611 */
[----:B------:R-:W-:-:S04]  /*4df0*/  IMAD.WIDE.U32 R6, R21, UR4, RZ ;  /* 0x0000000415067c25 */ /* 0x000fc8000f8e00ff */
[----:B------:R-:W-:-:S04]  /*4e00*/  IMAD.WIDE.U32 R6, P0, R5, UR5, R6 ;  /* 0x0000000505067c25 */ /* 0x000fc8000f800006 */
[----:B------:R-:W-:-:S04]  /*4e10*/  IMAD.WIDE.U32 R4, R5, UR4, RZ ;  /* 0x0000000405047c25 */ /* 0x000fc8000f8e00ff */
[----:B------:R-:W-:Y:S01]  /*4e20*/  IMAD.MOV.U32 R4, RZ, RZ, R7 ;  /* 0x000000ffff047224 */ /* 0x000fe200078e0007 */
[----:B------:R-:W-:Y:S01]  /*4e30*/  IADD3 RZ, P1, R5, R6, RZ ;  /* 0x0000000605ff7210 */ /* 0x000fe20007f3e0ff */
[----:B------:R-:W-:-:S04]  /*4e40*/  IMAD.X R5, RZ, RZ, RZ, P0 ;  /* 0x000000ffff057224 */ /* 0x000fc800000e06ff */
[----:B------:R-:W-:-:S08]  /*4e50*/  IMAD.WIDE.U32.X R4, R21, UR5, R4, P1 ;  /* 0x0000000515047c25 */ /* 0x000fd000088e0404 */
.L_x_115:
[--C-:B------:R-:W-:Y:S01]  /*4e60*/  SHF.R.U64 R14, R4, UR7, R5.reuse ;  /* 0x00000007040e7c19 */ /* 0x100fe20008001205 */
[----:B------:R-:W-:Y:S01]  /*4e70*/  FMUL R22, R22, UR8 ;  /* 0x0000000816167c20 */ /* 0x000fe20008400000 */
[----:B------:R-:W-:Y:S01]  /*4e80*/  SHF.R.U32.HI R4, RZ, UR7, R5 ;  /* 0x00000007ff047c19 */ /* 0x000fe20008011605 */
[----:B------:R-:W0:Y:S01]  /*4e90*/  LDC R6, c[0x0][0x144] ;  /* 0x00005100ff067b82 */ /* 0x000e220000000800 */
[----:B------:R-:W-:Y:S01]  /*4ea0*/  IADD3 R5, P0, RZ, -R14, RZ ;  /* 0x8000000eff057210 */ /* 0x000fe20007f1e0ff */
[----:B------:R-:W-:Y:S01]  /*4eb0*/  ULDC UR6, c[0x0][0x154] ;  /* 0x0000550000067ab9 */ /* 0x000fe20000000800 */
[----:B-1----:R-:W-:Y:S01]  /*4ec0*/  I2FP.F32.U32 R7, R20 ;  /* 0x0000001400077245 */ /* 0x002fe20000201000 */
[----:B------:R-:W1:Y:S01]  /*4ed0*/  F2I.U32.TRUNC.NTZ R22, R22 ;  /* 0x0000001600167305 */ /* 0x000e62000020f000 */
[----:B------:R-:W-:Y:S01]  /*4ee0*/  ULDC.64 UR4, c[0x0][0x620] ;  /* 0x0001880000047ab9 */ /* 0x000fe20000000a00 */
[----:B------:R-:W-:Y:S01]  /*4ef0*/  IMAD.X R4, RZ, RZ, ~R4, P0 ;  /* 0x000000ffff047224 */ /* 0x000fe200000e0e04 */
[----:B------:R-:W-:Y:S01]  /*4f00*/  ISETP.NE.AND P2, PT, R2, 0x1, PT ;  /* 0x000000010200780c */ /* 0x000fe20003f45270 */
[----:B------:R-:W-:Y:S01]  /*4f10*/  FMUL R23, R7, UR6 ;  /* 0x0000000607177c20 */ /* 0x000fe20008400000 */
[----:B------:R-:W2:Y:S01]  /*4f20*/  LDC R25, c[0x0][0x148] ;  /* 0x00005200ff197b82 */ /* 0x000ea20000000800 */
[----:B------:R-:W-:Y:S01]  /*4f30*/  IMAD R4, R4, UR4, RZ ;  /* 0x0000000404047c24 */ /* 0x000fe2000f8e02ff */
[----:B------:R-:W-:-:S02]  /*4f40*/  ULDC.64 UR6, c[0x0][0x640] ;  /* 0x0001900000067ab9 */ /* 0x000fc40000000a00 */
[----:B------:R-:W-:Y:S01]  /*4f50*/  ISETP.NE.U32.AND P0, PT, RZ, UR6, PT ;  /* 0x00000006ff007c0c */ /* 0x000fe2000bf05070 */
[----:B------:R-:W3:Y:S01]  /*4f60*/  F2I.U32.TRUNC.NTZ R23, R23 ;  /* 0x0000001700177305 */ /* 0x000ee2000020f000 */
[C---:B------:R-:W-:Y:S02]  /*4f70*/  IMAD R7, R5.reuse, UR5, R4 ;  /* 0x0000000505077c24 */ /* 0x040fe4000f8e0204 */
[----:B------:R-:W-:Y:S01]  /*4f80*/  IMAD.WIDE.U32 R4, R5, UR4, R16 ;  /* 0x0000000405047c25 */ /* 0x000fe2000f8e0010 */
[----:B------:R-:W-:Y:S01]  /*4f90*/  ULDC UR4, c[0x0][0x618] ;  /* 0x0001860000047ab9 */ /* 0x000fe20000000800 */
[----:B------:R-:W-:Y:S02]  /*4fa0*/  ISETP.NE.AND.EX P0, PT, RZ, UR7, PT, P0 ;  /* 0x00000007ff007c0c */ /* 0x000fe4000bf05300 */
[----:B------:R-:W-:Y:S02]  /*4fb0*/  IMAD.IADD R5, R5, 0x1, R7 ;  /* 0x0000000105057824 */ /* 0x000fe400078e0207 */
[----:B-1----:R-:W-:-:S03]  /*4fc0*/  IMAD.MOV R22, RZ, RZ, -R22 ;  /* 0x000000ffff167224 */ /* 0x002fc600078e0a16 */
[----:B------:R-:W-:Y:S01]  /*4fd0*/  SHF.R.U64 R21, R4, UR4, R5 ;  /* 0x0000000404157c19 */ /* 0x000fe20008001205 */
[----:B0-----:R-:W-:Y:S01]  /*4fe0*/  IMAD R15, R6, R22, R15 ;  /* 0x00000016060f7224 */ /* 0x001fe200078e020f */
[----:B------:R-:W-:Y:S01]  /*4ff0*/  SHF.R.U32.HI R4, RZ, UR4, R5 ;  /* 0x00000004ff047c19 */ /* 0x000fe20008011605 */
[----:B------:R-:W-:Y:S01]  /*5000*/  ULDC UR4, c[0x0][0x608] ;  /* 0x0001820000047ab9 */ /* 0x000fe20000000800 */
[----:B---3--:R-:W-:Y:S02]  /*5010*/  IMAD.MOV R6, RZ, RZ, -R23 ;  /* 0x000000ffff067224 */ /* 0x008fe400078e0a17 */
[--C-:B------:R-:W-:Y:S02]  /*5020*/  SHF.R.U64 R22, R21, UR4, R4.reuse ;  /* 0x0000000415167c19 */ /* 0x100fe40008001204 */
[----:B------:R-:W-:Y:S01]  /*5030*/  SHF.R.U32.HI R5, RZ, UR4, R4 ;  /* 0x00000004ff057c19 */ /* 0x000fe20008011604 */
[----:B------:R-:W-:Y:S01]  /*5040*/  ULDC UR4, c[0x0][0x658] ;  /* 0x0001960000047ab9 */ /* 0x000fe20000000800 */
[----:B--2---:R-:W-:-:S02]  /*5050*/  @P2 IMAD R15, R25, R6, R20 ;  /* 0x00000006190f2224 */ /* 0x004fc400078e0214 */
[--C-:B------:R-:W-:Y:S02]  /*5060*/  SHF.R.U64 R20, R22, UR4, R5.reuse ;  /* 0x0000000416147c19 */ /* 0x100fe40008001205 */
[----:B------:R-:W-:-:S03]  /*5070*/  SHF.R.U32.HI R23, RZ, UR4, R5 ;  /* 0x00000004ff177c19 */ /* 0x000fc60008011605 */
[----:B------:R-:W-:Y:S02]  /*5080*/  IMAD.MOV.U32 R6, RZ, RZ, R20 ;  /* 0x000000ffff067224 */ /* 0x000fe400078e0014 */
[----:B------:R-:W-:Y:S01]  /*5090*/  IMAD.MOV.U32 R5, RZ, RZ, R23 ;  /* 0x000000ffff057224 */ /* 0x000fe200078e0017 */
[----:B------:R-:W-:Y:S06]  /*50a0*/  @!P0 BRA `(.L_x_116) ;  /* 0x00000000002c8947 */ /* 0x000fec0003800000 */
        /* <DEDUP_REMOVED lines=9> */
[----:B------:R-:W-:-:S04]  /*5140*/  IMAD.WIDE.U32.X R4, R23, UR7, R4, P1 ;  /* 0x0000000717047c25 */ /* 0x000fc800088e0404 */
[----:B------:R-:W-:-:S07]  /*5150*/  IMAD.MOV.U32 R6, RZ, RZ, R4 ;  /* 0x000000ffff067224 */ /* 0x000fce00078e0004 */
.L_x_116:
[----:B------:R-:W-:Y:S01]  /*5160*/  ULDC UR4, c[0x0][0x648] ;  /* 0x0001920000047ab9 */ /* 0x000fe20000000800 */
[----:B------:R-:W-:Y:S01]  /*5170*/  LOP3.LUT R4, R22, UR15, RZ, 0xc0, !PT ;  /* 0x0000000f16047c12 */ /* 0x000fe2000f8ec0ff */
[----:B------:R-:W-:Y:S01]  /*5180*/  ULDC UR5, c[0x0][0x610] ;  /* 0x0001840000057ab9 */ /* 0x000fe20000000800 */
[----:B------:R-:W-:Y:S01]  /*5190*/  SHF.R.U64 R5, R6, UR4, R5 ;  /* 0x0000000406057c19 */ /* 0x000fe20008001205 */
[----:B------:R-:W-:Y:S01]  /*51a0*/  ULDC UR4, c[0x0][0x638] ;  /* 0x00018e0000047ab9 */ /* 0x000fe20000000800 */
[----:B------:R-:W-:Y:S01]  /*51b0*/  LOP3.LUT R21, R21, UR14, RZ, 0xc0, !PT ;  /* 0x0000000e15157c12 */ /* 0x000fe2000f8ec0ff */
[----:B------:R-:W-:Y:S02]  /*51c0*/  IMAD.MOV.U32 R6, RZ, RZ, R14 ;  /* 0x000000ffff067224 */ /* 0x000fe400078e000e */
[----:B------:R-:W-:Y:S02]  /*51d0*/  IMAD.MOV R7, RZ, RZ, -R5 ;  /* 0x000000ffff077224 */ /* 0x000fe400078e0a05 */
[----:B------:R-:W-:-:S02]  /*51e0*/  IMAD R4, R5, UR16, R4 ;  /* 0x0000001005047c24 */ /* 0x000fc4000f8e0204 */
[----:B------:R-:W-:Y:S01]  /*51f0*/  IMAD R20, R7, UR4, R20 ;  /* 0x0000000407147c24 */ /* 0x000fe2000f8e0214 */
[----:B------:R-:W-:Y:S01]  /*5200*/  ULDC UR4, c[0x0][0x600] ;  /* 0x0001800000047ab9 */ /* 0x000fe20000000800 */
[----:B------:R-:W-:Y:S02]  /*5210*/  IMAD R15, R4, UR5, R15 ;  /* 0x00000005040f7c24 */ /* 0x000fe4000f8e020f */
[----:B------:R-:W-:Y:S02]  /*5220*/  IMAD R22, R20, UR4, R21 ;  /* 0x0000000414167c24 */ /* 0x000fe4000f8e0215 */
[----:B------:R-:W-:-:S03]  /*5230*/  IMAD.MOV.U32 R4, RZ, RZ, 0x1 ;  /* 0x00000001ff047424 */ /* 0x000fc600078e00ff */
[----:B------:R-:W-:Y:S02]  /*5240*/  SEL R20, R22, R15, !P2 ;  /* 0x0000000f16147207 */ /* 0x000fe40005000000 */
[----:B------:R-:W-:-:S07]  /*5250*/  SEL R22, R15, R22, !P2 ;  /* 0x000000160f167207 */ /* 0x000fce0005000000 */
.L_x_114:
[----:B------:R-:W-:Y:S05]  /*5260*/  BSYNC B1 ;  /* 0x0000000000017941 */ /* 0x000fea0003800000 */
.L_x_113:
[----:B------:R-:W-:-:S13]  /*5270*/  LOP3.LUT P0, RZ, R4, 0xff, RZ, 0xc0, !PT ;  /* 0x000000ff04ff7812 */ /* 0x000fda000780c0ff */
[----:B------:R-:W-:Y:S05]  /*5280*/  @P0 BRA `(.L_x_117) ;  /* 0xfffffff400340947 */ /* 0x000fea000383ffff */
[----:B------:R-:W-:Y:S05]  /*5290*/  BSYNC B0 ;  /* 0x0000000000007941 */ /* 0x000fea0003800000 */
.L_x_106:
[----:B------:R-:W-:-:S03]  /*52a0*/  UMOV UR4, 0xffffffff ;  /* 0xffffffff00047882 */ /* 0x000fc60000000000 */
[----:B------:R-:W-:Y:S05]  /*52b0*/  BRA.DIV UR4, `(.L_x_118) ;  /* 0x0000000604147947 */ /* 0x000fea000b800000 */
[----:B------:R-:W-:-:S13]  /*52c0*/  ELECT P6, URZ, PT ;  /* 0x00000000003f782f */ /* 0x000fda00038c0000 */
.L_x_132:
[----:B------:R-:W-:Y:S04]  /*52d0*/  BSSY B0, `(.L_x_119) ;  /* 0x000002b000007945 */ /* 0x000fe80003800000 */
[----:B------:R-:W-:Y:S05]  /*52e0*/  @!P6 BRA `(.L_x_120) ;  /* 0x0000000000a4e947 */ /* 0x000fea0003800000 */
[----:B------:R-:W-:-:S04]  /*52f0*/  LOP3.LUT R18, R18, 0x2, RZ, 0xfc, !PT ;  /* 0x0000000212127812 */ /* 0x000fc800078efcff */
[----:B------:R-:W-:-:S13]  /*5300*/  ISETP.NE.AND P0, PT, R18, 0x3, PT ;  /* 0x000000031200780c */ /* 0x000fda0003f05270 */
[----:B------:R-:W-:Y:S05]  /*5310*/  @!P0 BRA `(.L_x_121) ;  /* 0x0000000000048947 */ /* 0x000fea0003800000 */
[----:B------:R-:W-:Y:S01]  /*5320*/  BPT.TRAP 0x1 ;  /* 0x000000040000795c */ /* 0x000fe20000300000 */
.L_x_121:
[----:B------:R-:W0:Y:S01]  /*5330*/  S2R R5, SR_CgaCtaId ;  /* 0x0000000000057919 */ /* 0x000e220000008800 */
[----:B------:R-:W-:Y:S02]  /*5340*/  MOV R0, 0x400 ;  /* 0x0000040000007802 */ /* 0x000fe40000000f00 */
[----:B------:R-:W-:Y:S02]  /*5350*/  SHF.L.U32 R2, R3, 0x1f, RZ ;  /* 0x0000001f03027819 */ /* 0x000fe400000006ff */
[----:B0-----:R-:W-:-:S05]  /*5360*/  LEA R5, R5, R0, 0x18 ;  /* 0x0000000005057211 */ /* 0x001fca00078ec0ff */
[----:B------:R-:W-:-:S04]  /*5370*/  VIADD R5, R5, 0x20 ;  /* 0x0000002005057836 */ /* 0x000fc80000000000 */
[C---:B------:R-:W-:Y:S02]  /*5380*/  IMAD R7, R8.reuse, 0x8, R5 ;  /* 0x0000000808077824 */ /* 0x040fe400078e0205 */
[----:B------:R-:W-:Y:S02]  /*5390*/  VIADD R8, R8, 0x1 ;  /* 0x0000000108087836 */ /* 0x000fe40000000000 */
[----:B------:R-:W0:Y:S03]  /*53a0*/  SYNCS.PHASECHK.TRANS64.TRYWAIT P0, [R7+URZ], R2 ;  /* 0x00000002070075a7 */ /* 0x000e26000800017f */
[----:B------:R-:W-:-:S04]  /*53b0*/  ISETP.NE.AND P1, PT, R8, 0x4, PT ;  /* 0x000000040800780c */ /* 0x000fc80003f25270 */
[----:B------:R-:W-:Y:S02]  /*53c0*/  SEL R0, RZ, 0x1, P1 ;  /* 0x00000001ff007807 */ /* 0x000fe40000800000 */
[----:B------:R-:W-:Y:S02]  /*53d0*/  SEL R8, R8, RZ, P1 ;  /* 0x000000ff08087207 */ /* 0x000fe40000800000 */
[----:B------:R-:W-:-:S03]  /*53e0*/  LOP3.LUT R9, R3, R0, RZ, 0x3c, !PT ;  /* 0x0000000003097212 */ /* 0x000fc600078e3cff */
[----:B------:R-:W-:Y:S01]  /*53f0*/  IMAD R6, R8, 0x8, R5 ;  /* 0x0000000808067824 */ /* 0x000fe200078e0205 */
[----:B------:R-:W-:Y:S01]  /*5400*/  SHF.L.U32 R3, R9, 0x1f, RZ ;  /* 0x0000001f09037819 */ /* 0x000fe200000006ff */
[----:B0-----:R-:W-:Y:S06]  /*5410*/  @!P0 BRA `(.L_x_122) ;  /* 0x0000000000dc8947 */ /* 0x001fec0003800000 */
.L_x_133:
[----:B------:R-:W1:Y:S01]  /*5420*/  SYNCS.PHASECHK.TRANS64.TRYWAIT P0, [R6+URZ], R3 ;  /* 0x00000003060075a7 */ /* 0x000e62000800017f */
[----:B------:R-:W-:-:S05]  /*5430*/  VIADD R0, R8, 0x1 ;  /* 0x0000000108007836 */ /* 0x000fca0000000000 */
[----:B------:R-:W-:-:S04]  /*5440*/  ISETP.NE.AND P1, PT, R0, 0x4, PT ;  /* 0x000000040000780c */ /* 0x000fc80003f25270 */
[----:B0-----:R-:W-:Y:S02]  /*5450*/  SEL R2, RZ, 0x1, P1 ;  /* 0x00000001ff027807 */ /* 0x001fe40000800000 */
[----:B------:R-:W-:Y:S02]  /*5460*/  SEL R0, R0, RZ, P1 ;  /* 0x000000ff00007207 */ /* 0x000fe40000800000 */
[----:B------:R-:W-:-:S03]  /*5470*/  LOP3.LUT R9, R9, R2, RZ, 0x3c, !PT ;  /* 0x0000000209097212 */ /* 0x000fc600078e3cff */
[----:B------:R-:W-:Y:S01]  /*5480*/  IMAD R7, R0, 0x8, R5 ;  /* 0x0000000800077824 */ /* 0x000fe200078e0205 */
[----:B------:R-:W-:Y:S01]  /*5490*/  SHF.L.U32 R4, R9, 0x1f, RZ ;  /* 0x0000001f09047819 */ /* 0x000fe200000006ff */
[----:B-1----:R-:W-:Y:S06]  /*54a0*/  @!P0 BRA `(.L_x_123) ;  /* 0x0000000000cc8947 */ /* 0x002fec0003800000 */
.L_x_134:
[----:B------:R-:W1:Y:S01]  /*54b0*/  SYNCS.PHASECHK.TRANS64.TRYWAIT P0, [R7+URZ], R4 ;  /* 0x00000004070075a7 */ /* 0x000e62000800017f */
[----:B------:R-:W-:-:S05]  /*54c0*/  VIADD R0, R0, 0x1 ;  /* 0x0000000100007836 */ /* 0x000fca0000000000 */
[----:B------:R-:W-:-:S04]  /*54d0*/  ISETP.NE.AND P1, PT, R0, 0x4, PT ;  /* 0x000000040000780c */ /* 0x000fc80003f25270 */
[----:B------:R-:W-:Y:S02]  /*54e0*/  SEL R2, RZ, 0x1, P1 ;  /* 0x00000001ff027807 */ /* 0x000fe40000800000 */
[----:B------:R-:W-:Y:S02]  /*54f0*/  SEL R0, R0, RZ, P1 ;  /* 0x000000ff00007207 */ /* 0x000fe40000800000 */
[----:B------:R-:W-:Y:S01]  /*5500*/  LOP3.LUT R2, R9, R2, RZ, 0x3c, !PT ;  /* 0x0000000209027212 */ /* 0x000fe200078e3cff */
[----:B-1----:R-:W-:Y:S06]  /*5510*/  @!P0 BRA `(.L_x_124) ;  /* 0x0000000000c48947 */ /* 0x002fec0003800000 */
.L_x_135:
[----:B------:R-:W-:Y:S01]  /*5520*/  IMAD R5, R0, 0x8, R5 ;  /* 0x0000000800057824 */ /* 0x000fe200078e0205 */
[----:B------:R-:W-:-:S07]  /*5530*/  SHF.L.U32 R0, R2, 0x1f, RZ ;  /* 0x0000001f02007819 */ /* 0x000fce00000006ff */
.L_x_125:
[----:B--2---:R2:W3:Y:S02]  /*5540*/  SYNCS.PHASECHK.TRANS64.TRYWAIT P0, [R5+URZ], R0 ;  /* 0x00000000050075a7 */ /* 0x0044e4000800017f */
[----:B---3--:R-:W-:Y:S05]  /*5550*/  @!P0 NANOSLEEP.SYNCS 0x989680 ;  /* 0x009896800000895d */ /* 0x008fea0003900000 */
[----:B------:R-:W3:Y:S02]  /*5560*/  @!P0 SYNCS.PHASECHK.TRANS64 P0, [R5+URZ], R0 ;  /* 0x00000000050085a7 */ /* 0x000ee4000800007f */
[----:B---3--:R-:W-:Y:S05]  /*5570*/  @!P0 BRA `(.L_x_125) ;  /* 0xfffffffc00f08947 */ /* 0x008fea000383ffff */
.L_x_120:
[----:B------:R-:W-:Y:S05]  /*5580*/  BSYNC B0 ;  /* 0x0000000000007941 */ /* 0x000fea0003800000 */
.L_x_119:
[----:B------:R-:W-:Y:S05]  /*5590*/  EXIT ;  /* 0x000000000000794d */ /* 0x000fea0003800000 */
.L_x_21:
[----:B-1----:R1:W2:Y:S02]  /*55a0*/  SYNCS.PHASECHK.TRANS64.TRYWAIT P1, [R3+URZ], R0 ;  /* 0x00000000030075a7 */ /* 0x0022a4000802017f */
[----:B--2---:R-:W-:Y:S05]  /*55b0*/  @!P1 NANOSLEEP.SYNCS 0x989680 ;  /* 0x009896800000995d */ /* 0x004fea0003900000 */
[----:B------:R-:W2:Y:S02]  /*55c0*/  @!P1 SYNCS.PHASECHK.TRANS64 P1, [R3+URZ], R0 ;  /* 0x00000000030095a7 */ /* 0x000ea4000802007f */
[----:B--2---:R-:W-:Y:S05]  /*55d0*/  @!P1 BRA `(.L_x_21) ;  /* 0xfffffffc00f09947 */ /* 0x004fea000383ffff */
[----:B------:R-:W-:Y:S05]  /*55e0*/  BRA `(.L_x_20) ;  /* 0xffffffc000407947 */ /* 0x000fea000383ffff */
.L_x_26:
[----:B-1----:R1:W2:Y:S02]  /*55f0*/  SYNCS.PHASECHK.TRANS64.TRYWAIT P1, [R5+URZ], R4 ;  /* 0x00000004050075a7 */ /* 0x0022a4000802017f */
[----:B--2---:R-:W-:Y:S05]  /*5600*/  @!P1 NANOSLEEP.SYNCS 0x989680 ;  /* 0x009896800000995d */ /* 0x004fea0003900000 */
[----:B------:R-:W2:Y:S02]  /*5610*/  @!P1 SYNCS.PHASECHK.TRANS64 P1, [R5+URZ], R4 ;  /* 0x00000004050095a7 */ /* 0x000ea4000802007f */
[----:B--2---:R-:W-:Y:S05]  /*5620*/  @!P1 BRA `(.L_x_26) ;  /* 0xfffffffc00f09947 */ /* 0x004fea000383ffff */
[----:B------:R-:W-:Y:S05]  /*5630*/  BRA `(.L_x_25) ;  /* 0xffffffc000c07947 */ /* 0x000fea000383ffff */
.L_x_107:
[----:B------:R-:W-:Y:S01]  /*5640*/  BSSY B1, `(.L_x_126) ;  /* 0x0000006000017945 */ /* 0x000fe20003800000 */
[----:B------:R-:W-:-:S07]  /*5650*/  IMAD.MOV.U32 R15, RZ, RZ, -0x1 ;  /* 0xffffffffff0f7424 */ /* 0x000fce00078e00ff */
[----:B------:R-:W-:Y:S05]  /*5660*/  WARPSYNC.COLLECTIVE R15, `(.L_x_127) ;  /* 0x000000000f0c7348 */ /* 0x000fea0003c00000 */
[----:B------:R-:W-:Y:S02]  /*5670*/  ELECT P6, UR62, PT ;  /* 0x00000000003e782f */ /* 0x000fe400038c0000 */
[----:B------:R-:W-:Y:S01]  /*5680*/  MOV R14, UR62 ;  /* 0x0000003e000e7c02 */ /* 0x000fe20008000f00 */
[----:B------:R-:W-:Y:S10]  /*5690*/  ENDCOLLECTIVE ;  /* 0x000000000000791b */ /* 0x000ff40003800000 */
.L_x_127:
[----:B------:R-:W-:Y:S05]  /*56a0*/  BSYNC B1 ;  /* 0x0000000000017941 */ /* 0x000fea0003800000 */
.L_x_126:
[----:B------:R-:W-:Y:S05]  /*56b0*/  BRA `(.L_x_128) ;  /* 0xfffffff000347947 */ /* 0x000fea000383ffff */
.L_x_110:
[----:B0-----:R0:W1:Y:S02]  /*56c0*/  SYNCS.PHASECHK.TRANS64.TRYWAIT P0, [R21+URZ+0x20], R14 ;  /* 0x0000200e150075a7 */ /* 0x001064000800017f */
[----:B-1----:R-:W-:Y:S05]  /*56d0*/  @!P0 NANOSLEEP.SYNCS 0x989680 ;  /* 0x009896800000895d */ /* 0x002fea0003900000 */
[----:B------:R-:W1:Y:S02]  /*56e0*/  @!P0 SYNCS.PHASECHK.TRANS64 P0, [R21+URZ+0x20], R14 ;  /* 0x0000200e150085a7 */ /* 0x000e64000800007f */
[----:B-1----:R-:W-:Y:S05]  /*56f0*/  @!P0 BRA `(.L_x_110) ;  /* 0xfffffffc00f08947 */ /* 0x002fea000383ffff */
[----:B------:R-:W-:Y:S05]  /*5700*/  BRA `(.L_x_129) ;  /* 0xfffffff000747947 */ /* 0x000fea000383ffff */
.L_x_118:
[----:B------:R-:W-:Y:S01]  /*5710*/  BSSY B0, `(.L_x_130) ;  /* 0x0000006000007945 */ /* 0x000fe20003800000 */
[----:B------:R-:W-:-:S07]  /*5720*/  IMAD.MOV.U32 R15, RZ, RZ, -0x1 ;  /* 0xffffffffff0f7424 */ /* 0x000fce00078e00ff */
[----:B------:R-:W-:Y:S05]  /*5730*/  WARPSYNC.COLLECTIVE R15, `(.L_x_131) ;  /* 0x000000000f0c7348 */ /* 0x000fea0003c00000 */
[----:B------:R-:W-:Y:S02]  /*5740*/  ELECT P6, UR62, PT ;  /* 0x00000000003e782f */ /* 0x000fe400038c0000 */
[----:B------:R-:W-:Y:S01]  /*5750*/  MOV R14, UR62 ;  /* 0x0000003e000e7c02 */ /* 0x000fe20008000f00 */
[----:B------:R-:W-:Y:S10]  /*5760*/  ENDCOLLECTIVE ;  /* 0x000000000000791b */ /* 0x000ff40003800000 */
.L_x_131:
[----:B------:R-:W-:Y:S05]  /*5770*/  BSYNC B0 ;  /* 0x0000000000007941 */ /* 0x000fea0003800000 */
.L_x_130:
[----:B------:R-:W-:Y:S05]  /*5780*/  BRA `(.L_x_132) ;  /* 0xfffffff800d07947 */ /* 0x000fea000383ffff */
.L_x_122:
[----:B0-----:R0:W1:Y:S02]  /*5790*/  SYNCS.PHASECHK.TRANS64.TRYWAIT P0, [R7+URZ], R2 ;  /* 0x00000002070075a7 */ /* 0x001064000800017f */
[----:B-1----:R-:W-:Y:S05]  /*57a0*/  @!P0 NANOSLEEP.SYNCS 0x989680 ;  /* 0x009896800000895d */ /* 0x002fea0003900000 */
[----:B------:R-:W1:Y:S02]  /*57b0*/  @!P0 SYNCS.PHASECHK.TRANS64 P0, [R7+URZ], R2 ;  /* 0x00000002070085a7 */ /* 0x000e64000800007f */
[----:B-1----:R-:W-:Y:S05]  /*57c0*/  @!P0 BRA `(.L_x_122) ;  /* 0xfffffffc00f08947 */ /* 0x002fea000383ffff */
[----:B------:R-:W-:Y:S05]  /*57d0*/  BRA `(.L_x_133) ;  /* 0xfffffffc00107947 */ /* 0x000fea000383ffff */
.L_x_123:
[----:B0-----:R0:W1:Y:S02]  /*57e0*/  SYNCS.PHASECHK.TRANS64.TRYWAIT P0, [R6+URZ], R3 ;  /* 0x00000003060075a7 */ /* 0x001064000800017f */
[----:B-1----:R-:W-:Y:S05]  /*57f0*/  @!P0 NANOSLEEP.SYNCS 0x989680 ;  /* 0x009896800000895d */ /* 0x002fea0003900000 */
[----:B------:R-:W1:Y:S02]  /*5800*/  @!P0 SYNCS.PHASECHK.TRANS64 P0, [R6+URZ], R3 ;  /* 0x00000003060085a7 */ /* 0x000e64000800007f */
[----:B-1----:R-:W-:Y:S05]  /*5810*/  @!P0 BRA `(.L_x_123) ;  /* 0xfffffffc00f08947 */ /* 0x002fea000383ffff */
[----:B------:R-:W-:Y:S05]  /*5820*/  BRA `(.L_x_134) ;  /* 0xfffffffc00207947 */ /* 0x000fea000383ffff */
.L_x_124:
[----:B-1----:R1:W2:Y:S02]  /*5830*/  SYNCS.PHASECHK.TRANS64.TRYWAIT P0, [R7+URZ], R4 ;  /* 0x00000004070075a7 */ /* 0x0022a4000800017f */
[----:B--2---:R-:W-:Y:S05]  /*5840*/  @!P0 NANOSLEEP.SYNCS 0x989680 ;  /* 0x009896800000895d */ /* 0x004fea0003900000 */
[----:B------:R-:W2:Y:S02]  /*5850*/  @!P0 SYNCS.PHASECHK.TRANS64 P0, [R7+URZ], R4 ;  /* 0x00000004070085a7 */ /* 0x000ea4000800007f */
[----:B--2---:R-:W-:Y:S05]  /*5860*/  @!P0 BRA `(.L_x_124) ;  /* 0xfffffffc00f08947 */ /* 0x004fea000383ffff */
[----:B------:R-:W-:Y:S05]  /*5870*/  BRA `(.L_x_135) ;  /* 0xfffffffc00287947 */ /* 0x000fea000383ffff */
.L_x_136:
[----:B------:R-:W-:-:S00]  /*5880*/  BRA `(.L_x_136) ;  /* 0xfffffffc00fc7947 */ /* 0x000fc0000383ffff */
[----:B------:R-:W-:-:S00]  /*5890*/  NOP ;  /* 0x0000000000007918 */ /* 0x000fc00000000000 */
        /* <DEDUP_REMOVED lines=14> */
.L_x_137:


//--------------------- .nv.global.init           --------------------------
	.section	.nv.global.init,"aw",@progbits
.nv.global.init:
	.type		$str$22,@object
	.size		$str$22,($str$23 - $str$22)
$str$22:
        /*0000*/ 	.byte	0x6b, 0x5f, 0x74, 0x69, 0x6c, 0x65, 0x5f, 0x63, 0x6f, 0x75, 0x6e, 0x74, 0x20, 0x3e, 0x3d, 0x20
        /*0010*/ 	.byte	0x31, 0x00
	.type		$str$23,@object
	.size		$str$23,(__unnamed_1 - $str$23)
$str$23:
        /*0012*/ 	.byte	0x2f, 0x74, 0x6d, 0x70, 0x2f, 0x63, 0x75, 0x74, 0x6c, 0x61, 0x73, 0x73, 0x5f, 0x73, 0x77, 0x65
        /*0022*/ 	.byte	0x65, 0x70, 0x5f, 0x73, 0x72, 0x63, 0x2f, 0x69, 0x6e, 0x63, 0x6c, 0x75, 0x64, 0x65, 0x2f, 0x63
        /*0032*/ 	.byte	0x75, 0x74, 0x6c, 0x61, 0x73, 0x73, 0x2f, 0x67, 0x65, 0x6d, 0x6d, 0x2f, 0x63, 0x6f, 0x6c, 0x6c
        /*0042*/ 	.byte	0x65, 0x63, 0x74, 0x69, 0x76, 0x65, 0x2f, 0x73, 0x6d, 0x39, 0x30, 0x5f, 0x6d, 0x6d, 0x61, 0x5f
        /*0052*/ 	.byte	0x74, 0x6d, 0x61, 0x5f, 0x67, 0x6d, 0x6d, 0x61, 0x5f, 0x73, 0x73, 0x5f, 0x77, 0x61, 0x72, 0x70
        /*0062*/ 	.byte	0x73, 0x70, 0x65, 0x63, 0x69, 0x61, 0x6c, 0x69, 0x7a, 0x65, 0x64, 0x2e, 0x68, 0x70, 0x70, 0x00
	.type		__unnamed_1,@object
	.size		__unnamed_1,(.L_0 - __unnamed_1)
__unnamed_1:
        /*0072*/ 	.byte	0x76, 0x6f, 0x69, 0x64, 0x20, 0x63, 0x75, 0x74, 0x6c, 0x61, 0x73, 0x73, 0x3a, 0x3a, 0x67, 0x65
        /* <DEDUP_REMOVED lines=172> */
        /*0b42*/ 	.byte	0x74, 0x69, 0x74, 0x79, 0x5d, 0x00
.L_0:


//--------------------- .nv.shared._ZN7cutlass13device_kernelINS_4gemm6kernel13GemmUniversalIN4cute5tupleIJiiiiEEENS1_10collective13CollectiveMmaINS1_34MainloopSm90TmaGmmaWarpSpecializedILi4ENS5_IJNS4_1CILi1EEENSA_ILi2EEESB_EEENS1_35KernelTmaWarpSpecializedCooperativeEEENS5_IJNSA_ILi128EEENSA_ILi64EEENSA_ILi32EEEEEEaNS5_IJlSB_lEEEaSK_NS4_8TiledMMAINS4_8MMA_AtomIJNS4_4SM904GMMA26MMA_64x64x32_S32S8S8_SS_TNEEEENS4_6LayoutINS5_IJSC_SB_SB_EEENS5_IJSB_NSA_ILi0EEEST_EEEEENS5_IJNS4_10UnderscoreESW_SW_EEEEENS4_23SM90_TMA_LOAD_MULTICASTENS4_14ComposedLayoutINS4_7SwizzleILi1ELi4ELi3EEENS4_18smem_ptr_flag_bitsILi8EEENSR_INS5_IJNSA_ILi8EEESI_EEENS5_IJSI_SB_EEEEEEEvNS4_8identityENS4_13SM90_TMA_LOADES19_vS1A_EENS_8epilogue10collective6detail29Sm90TmaWarpSpecializedAdapterINS1E_15DefaultEpilogueIaSK_SK_NS1D_6thread17LinearCombinationIaLi1EiiLNS1I_9ScaleType4KindE0ELNS_15FloatRoundStyleE2EaEENS1_15EpilogueDefaultEEEEEvvEEEEvNT_6ParamsE --------------------------
	.section	.nv.shared._ZN7cutlass13device_kernelINS_4gemm6kernel13GemmUniversalIN4cute5tupleIJiiiiEEENS1_10collective13CollectiveMmaINS1_34MainloopSm90TmaGmmaWarpSpecializedILi4ENS5_IJNS4_1CILi1EEENSA_ILi2EEESB_EEENS1_35KernelTmaWarpSpecializedCooperativeEEENS5_IJNSA_ILi128EEENSA_ILi64EEENSA_ILi32EEEEEEaNS5_IJlSB_lEEEaSK_NS4_8TiledMMAINS4_8MMA_AtomIJNS4_4SM904GMMA26MMA_64x64x32_S32S8S8_SS_TNEEEENS4_6LayoutINS5_IJSC_SB_SB_EEENS5_IJSB_NSA_ILi0EEEST_EEEEENS5_IJNS4_10UnderscoreESW_SW_EEEEENS4_23SM90_TMA_LOAD_MULTICASTENS4_14ComposedLayoutINS4_7SwizzleILi1ELi4ELi3EEENS4_18smem_ptr_flag_bitsILi8EEENSR_INS5_IJNSA_ILi8EEESI_EEENS5_IJSI_SB_EEEEEEEvNS4_8identityENS4_13SM90_TMA_LOADES19_vS1A_EENS_8epilogue10collective6detail29Sm90TmaWarpSpecializedAdapterINS1E_15DefaultEpilogueIaSK_SK_NS1D_6thread17LinearCombinationIaLi1EiiLNS1I_9ScaleType4KindE0ELNS_15FloatRoundStyleE2EaEENS1_15EpilogueDefaultEEEEEvvEEEEvNT_6ParamsE,"aw",@nobits
	.sectionflags	@""
	.align	16
	.zero		1024


//--------------------- .nv.shared.reserved.0     --------------------------
	.section	.nv.shared.reserved.0,"aw",@nobits
	.weak		__nv_reservedSMEM_offset_0_alias
	.size		__nv_reservedSMEM_offset_0_alias, 0, 0
	.other		__nv_reservedSMEM_offset_0_alias,@"STO_CUDA_RESERVED_SHARED STV_DEFAULT"
__nv_reservedSMEM_offset_0_alias:
	.zero		0


//--------------------- .nv.global                --------------------------
	.section	.nv.global,"aw",@nobits
.nv.global:
	.type		_ZN39_INTERNAL_cb5900a7_4_k_cu_1c0fce9f_47184cute1_E,@object
	.size		_ZN39_INTERNAL_cb5900a7_4_k_cu_1c0fce9f_47184cute1_E,(_ZN39_INTERNAL_cb5900a7_4_k_cu_1c0fce9f_47184cuda3std3__45__cpo6cbeginE - _ZN39_INTERNAL_cb5900a7_4_k_cu_1c0fce9f_47184cute1_E)
_ZN39_INTERNAL_cb5900a7_4_k_cu_1c0fce9f_47184cute1_E:
	.zero		1
	.type		_ZN39_INTERNAL_cb5900a7_4_k_cu_1c0fce9f_47184cuda3std3__45__cpo6cbeginE,@object
	.size		_ZN39_INTERNAL_cb5900a7_4_k_cu_1c0fce9f_47184cuda3std3__45__cpo6cbeginE,(_ZN39_INTERNAL_cb5900a7_4_k_cu_1c0fce9f_47184cuda3std3__48in_placeE - _ZN39_INTERNAL_cb5900a7_4_k_cu_1c0fce9f_47184cuda3std3__45__cpo6cbeginE)
_ZN39_INTERNAL_cb5900a7_4_k_cu_1c0fce9f_47184cuda3std3__45__cpo6cbeginE:
	.zero		1
	.type		_ZN39_INTERNAL_cb5900a7_4_k_cu_1c0fce9f_47184cuda3std3__48in_placeE,@object
	.size		_ZN39_INTERNAL_cb5900a7_4_k_cu_1c0fce9f_47184cuda3std3__48in_placeE,(_ZN39_INTERNAL_cb5900a7_4_k_cu_1c0fce9f_47184cuda3std6ranges3__45__cpo9iter_moveE - _ZN39_INTERNAL_cb5900a7_4_k_cu_1c0fce9f_47184cuda3std3__48in_placeE)
_ZN39_INTERNAL_cb5900a7_4_k_cu_1c0fce9f_47184cuda3std3__48in_placeE:
	.zero		1
	.type		_ZN39_INTERNAL_cb5900a7_4_k_cu_1c0fce9f_47184cuda3std6ranges3__45__cpo9iter_moveE,@object
	.size		_ZN39_INTERNAL_cb5900a7_4_k_cu_1c0fce9f_47184cuda3std6ranges3__45__cpo9iter_moveE,(_ZN39_INTERNAL_cb5900a7_4_k_cu_1c0fce9f_47184cuda3std3__45__cpo5beginE - _ZN39_INTERNAL_cb5900a7_4_k_cu_1c0fce9f_47184cuda3std6ranges3__45__cpo9iter_moveE)
_ZN39_INTERNAL_cb5900a7_4_k_cu_1c0fce9f_47184cuda3std6ranges3__45__cpo9iter_moveE:
	.zero		1
	.type		_ZN39_INTERNAL_cb5900a7_4_k_cu_1c0fce9f_47184cuda3std3__45__cpo5beginE,@object
	.size		_ZN39_INTERNAL_cb5900a7_4_k_cu_1c0fce9f_47184cuda3std3__45__cpo5beginE,(_ZN39_INTERNAL_cb5900a7_4_k_cu_1c0fce9f_47184cuda3std3__441_GLOBAL__N__cb5900a7_4_k_cu_1c0fce9f_47186ignoreE - _ZN39_INTERNAL_cb5900a7_4_k_cu_1c0fce9f_47184cuda3std3__45__cpo5beginE)
_ZN39_INTERNAL_cb5900a7_4_k_cu_1c0fce9f_47184cuda3std3__45__cpo5beginE:
	.zero		1
	.type		_ZN39_INTERNAL_cb5900a7_4_k_cu_1c0fce9f_47184cuda3std3__441_GLOBAL__N__cb5900a7_4_k_cu_1c0fce9f_47186ignoreE,@object
	.size		_ZN39_INTERNAL_cb5900a7_4_k_cu_1c0fce9f_47184cuda3std3__441_GLOBAL__N__cb5900a7_4_k_cu_1c0fce9f_47186ignoreE,(_ZN39_INTERNAL_cb5900a7_4_k_cu_1c0fce9f_47184cute7productE - _ZN39_INTERNAL_cb5900a7_4_k_cu_1c0fce9f_47184cuda3std3__441_GLOBAL__N__cb5900a7_4_k_cu_1c0fce9f_47186ignoreE)
_ZN39_INTERNAL_cb5900a7_4_k_cu_1c0fce9f_47184cuda3std3__441_GLOBAL__N__cb5900a7_4_k_cu_1c0fce9f_47186ignoreE:
	.zero		1
	.type		_ZN39_INTERNAL_cb5900a7_4_k_cu_1c0fce9f_47184cute7productE,@object
	.size		_ZN39_INTERNAL_cb5900a7_4_k_cu_1c0fce9f_47184cute7productE,(_ZN39_INTERNAL_cb5900a7_4_k_cu_1c0fce9f_47184cuda3std3__45__cpo3endE - _ZN39_INTERNAL_cb5900a7_4_k_cu_1c0fce9f_47184cute7productE)
_ZN39_INTERNAL_cb5900a7_4_k_cu_1c0fce9f_47184cute7productE:
	.zero		1
	.type		_ZN39_INTERNAL_cb5900a7_4_k_cu_1c0fce9f_47184cuda3std3__45__cpo3endE,@object
	.size		_ZN39_INTERNAL_cb5900a7_4_k_cu_1c0fce9f_47184cuda3std3__45__cpo3endE,(_ZN39_INTERNAL_cb5900a7_4_k_cu_1c0fce9f_47184cuda3std3__419piecewise_constructE - _ZN39_INTERNAL_cb5900a7_4_k_cu_1c0fce9f_47184cuda3std3__45__cpo3endE)
_ZN39_INTERNAL_cb5900a7_4_k_cu_1c0fce9f_47184cuda3std3__45__cpo3endE:
	.zero		1
	.type		_ZN39_INTERNAL_cb5900a7_4_k_cu_1c0fce9f_47184cuda3std3__419piecewise_constructE,@object
	.size		_ZN39_INTERNAL_cb5900a7_4_k_cu_1c0fce9f_47184cuda3std3__419piecewise_constructE,(_ZN39_INTERNAL_cb5900a7_4_k_cu_1c0fce9f_47184cuda3std3__45__cpo4cendE - _ZN39_INTERNAL_cb5900a7_4_k_cu_1c0fce9f_47184cuda3std3__419piecewise_constructE)
_ZN39_INTERNAL_cb5900a7_4_k_cu_1c0fce9f_47184cuda3std3__419piecewise_constructE:
	.zero		1
	.type		_ZN39_INTERNAL_cb5900a7_4_k_cu_1c0fce9f_47184cuda3std3__45__cpo4cendE,@object
	.size		_ZN39_INTERNAL_cb5900a7_4_k_cu_1c0fce9f_47184cuda3std3__45__cpo4cendE,(_ZN39_INTERNAL_cb5900a7_4_k_cu_1c0fce9f_47184cuda3std6ranges3__45__cpo4swapE - _ZN39_INTERNAL_cb5900a7_4_k_cu_1c0fce9f_47184cuda3std3__45__cpo4cendE)
_ZN39_INTERNAL_cb5900a7_4_k_cu_1c0fce9f_47184cuda3std3__45__cpo4cendE:
	.zero		1
	.type		_ZN39_INTERNAL_cb5900a7_4_k_cu_1c0fce9f_47184cuda3std6ranges3__45__cpo4swapE,@object
	.size		_ZN39_INTERNAL_cb5900a7_4_k_cu_1c0fce9f_47184cuda3std6ranges3__45__cpo4swapE,(.L_8 - _ZN39_INTERNAL_cb5900a7_4_k_cu_1c0fce9f_47184cuda3std6ranges3__45__cpo4swapE)
_ZN39_INTERNAL_cb5900a7_4_k_cu_1c0fce9f_47184cuda3std6ranges3__45__cpo4swapE:
	.zero		1
.L_8:


//--------------------- .nv.constant0._ZN7cutlass13device_kernelINS_4gemm6kernel13GemmUniversalIN4cute5tupleIJiiiiEEENS1_10collective13CollectiveMmaINS1_34MainloopSm90TmaGmmaWarpSpecializedILi4ENS5_IJNS4_1CILi1EEENSA_ILi2EEESB_EEENS1_35KernelTmaWarpSpecializedCooperativeEEENS5_IJNSA_ILi128EEENSA_ILi64EEENSA_ILi32EEEEEEaNS5_IJlSB_lEEEaSK_NS4_8TiledMMAINS4_8MMA_AtomIJNS4_4SM904GMMA26MMA_64x64x32_S32S8S8_SS_TNEEEENS4_6LayoutINS5_IJSC_SB_SB_EEENS5_IJSB_NSA_ILi0EEEST_EEEEENS5_IJNS4_10UnderscoreESW_SW_EEEEENS4_23SM90_TMA_LOAD_MULTICASTENS4_14ComposedLayoutINS4_7SwizzleILi1ELi4ELi3EEENS4_18smem_ptr_flag_bitsILi8EEENSR_INS5_IJNSA_ILi8EEESI_EEENS5_IJSI_SB_EEEEEEEvNS4_8identityENS4_13SM90_TMA_LOADES19_vS1A_EENS_8epilogue10collective6detail29Sm90TmaWarpSpecializedAdapterINS1E_15DefaultEpilogueIaSK_SK_NS1D_6thread17LinearCombinationIaLi1EiiLNS1I_9ScaleType4KindE0ELNS_15FloatRoundStyleE2EaEENS1_15EpilogueDefaultEEEEEvvEEEEvNT_6ParamsE --------------------------
	.section	.nv.constant0._ZN7cutlass13device_kernelINS_4gemm6kernel13GemmUniversalIN4cute5tupleIJiiiiEEENS1_10collective13CollectiveMmaINS1_34MainloopSm90TmaGmmaWarpSpecializedILi4ENS5_IJNS4_1CILi1EEENSA_ILi2EEESB_EEENS1_35KernelTmaWarpSpecializedCooperativeEEENS5_IJNSA_ILi128EEENSA_ILi64EEENSA_ILi32EEEEEEaNS5_IJlSB_lEEEaSK_NS4_8TiledMMAINS4_8MMA_AtomIJNS4_4SM904GMMA26MMA_64x64x32_S32S8S8_SS_TNEEEENS4_6LayoutINS5_IJSC_SB_SB_EEENS5_IJSB_NSA_ILi0EEEST_EEEEENS5_IJNS4_10UnderscoreESW_SW_EEEEENS4_23SM90_TMA_LOAD_MULTICASTENS4_14ComposedLayoutINS4_7SwizzleILi1ELi4ELi3EEENS4_18smem_ptr_flag_bitsILi8EEENSR_INS5_IJNSA_ILi8EEESI_EEENS5_IJSI_SB_EEEEEEEvNS4_8identityENS4_13SM90_TMA_LOADES19_vS1A_EENS_8epilogue10collective6detail29Sm90TmaWarpSpecializedAdapterINS1E_15DefaultEpilogueIaSK_SK_NS1D_6thread17LinearCombinationIaLi1EiiLNS1I_9ScaleType4KindE0ELNS_15FloatRoundStyleE2EaEENS1_15EpilogueDefaultEEEEEvvEEEEvNT_6ParamsE,"a",@progbits
	.sectionflags	@""
	.align	4
.nv.constant0._ZN7cutlass13device_kernelINS_4gemm6kernel13GemmUniversalIN4cute5tupleIJiiiiEEENS1_10collective13CollectiveMmaINS1_34MainloopSm90TmaGmmaWarpSpecializedILi4ENS5_IJNS4_1CILi1EEENSA_ILi2EEESB_EEENS1_35KernelTmaWarpSpecializedCooperativeEEENS5_IJNSA_ILi128EEENSA_ILi64EEENSA_ILi32EEEEEEaNS5_IJlSB_lEEEaSK_NS4_8TiledMMAINS4_8MMA_AtomIJNS4_4SM904GMMA26MMA_64x64x32_S32S8S8_SS_TNEEEENS4_6LayoutINS5_IJSC_SB_SB_EEENS5_IJSB_NSA_ILi0EEEST_EEEEENS5_IJNS4_10UnderscoreESW_SW_EEEEENS4_23SM90_TMA_LOAD_MULTICASTENS4_14ComposedLayoutINS4_7SwizzleILi1ELi4ELi3EEENS4_18smem_ptr_flag_bitsILi8EEENSR_INS5_IJNSA_ILi8EEESI_EEENS5_IJSI_SB_EEEEEEEvNS4_8identityENS4_13SM90_TMA_LOADES19_vS1A_EENS_8epilogue10collective6detail29Sm90TmaWarpSpecializedAdapterINS1E_15DefaultEpilogueIaSK_SK_NS1D_6thread17LinearCombinationIaLi1EiiLNS1I_9ScaleType4KindE0ELNS_15FloatRoundStyleE2EaEENS1_15EpilogueDefaultEEEEEvvEEEEvNT_6ParamsE:
	.zero		1664


//--------------------- SYMBOLS --------------------------

	.type		.nv.reservedSmem.offset0,@object
	.size		.nv.reservedSmem.offset0,0x4
	.type		__assertfail,@function
